//
// Generated by NVIDIA NVVM Compiler
//
// Compiler Build ID: CL-36424714
// Cuda compilation tools, release 13.0, V13.0.88
// Based on NVVM 20.0.0
//

.version 9.0
.target sm_100
.address_size 64

	// .globl	_Z12cloth_kernelP6float4S0_S0_S0_jj6float3f

.visible .entry _Z12cloth_kernelP6float4S0_S0_S0_jj6float3f(
	.param .u64 .ptr .align 1 _Z12cloth_kernelP6float4S0_S0_S0_jj6float3f_param_0,
	.param .u64 .ptr .align 1 _Z12cloth_kernelP6float4S0_S0_S0_jj6float3f_param_1,
	.param .u64 .ptr .align 1 _Z12cloth_kernelP6float4S0_S0_S0_jj6float3f_param_2,
	.param .u64 .ptr .align 1 _Z12cloth_kernelP6float4S0_S0_S0_jj6float3f_param_3,
	.param .u32 _Z12cloth_kernelP6float4S0_S0_S0_jj6float3f_param_4,
	.param .u32 _Z12cloth_kernelP6float4S0_S0_S0_jj6float3f_param_5,
	.param .align 4 .b8 _Z12cloth_kernelP6float4S0_S0_S0_jj6float3f_param_6[12],
	.param .f32 _Z12cloth_kernelP6float4S0_S0_S0_jj6float3f_param_7
)
{
	.reg .pred 	%p<19>;
	.reg .b32 	%r<18>;
	.reg .b32 	%f<275>;
	.reg .b64 	%rd<21>;

	ld.param.f32 	%f60, [_Z12cloth_kernelP6float4S0_S0_S0_jj6float3f_param_6+8];
	ld.param.f32 	%f59, [_Z12cloth_kernelP6float4S0_S0_S0_jj6float3f_param_6+4];
	ld.param.f32 	%f58, [_Z12cloth_kernelP6float4S0_S0_S0_jj6float3f_param_6];
	ld.param.u64 	%rd9, [_Z12cloth_kernelP6float4S0_S0_S0_jj6float3f_param_0];
	ld.param.u64 	%rd6, [_Z12cloth_kernelP6float4S0_S0_S0_jj6float3f_param_1];
	ld.param.u64 	%rd7, [_Z12cloth_kernelP6float4S0_S0_S0_jj6float3f_param_2];
	ld.param.u64 	%rd8, [_Z12cloth_kernelP6float4S0_S0_S0_jj6float3f_param_3];
	ld.param.u32 	%r6, [_Z12cloth_kernelP6float4S0_S0_S0_jj6float3f_param_4];
	ld.param.u32 	%r7, [_Z12cloth_kernelP6float4S0_S0_S0_jj6float3f_param_5];
	cvta.to.global.u64 	%rd1, %rd9;
	mov.u32 	%r8, %ctaid.x;
	mov.u32 	%r9, %ntid.x;
	mov.u32 	%r10, %tid.x;
	mad.lo.s32 	%r1, %r8, %r9, %r10;
	mov.u32 	%r11, %ctaid.y;
	mov.u32 	%r12, %ntid.y;
	mov.u32 	%r13, %tid.y;
	mad.lo.s32 	%r2, %r11, %r12, %r13;
	mad.lo.s32 	%r3, %r6, %r2, %r1;
	mul.lo.s32 	%r14, %r7, %r6;
	setp.ge.u32 	%p1, %r3, %r14;
	@%p1 bra 	$L__BB0_18;
	cvta.to.global.u64 	%rd10, %rd7;
	mul.wide.u32 	%rd11, %r3, 16;
	add.s64 	%rd12, %rd1, %rd11;
	.pragma "used_bytes_mask 4095";
	ld.global.v4.f32 	{%f1, %f2, %f3, %f61}, [%rd12];
	add.s64 	%rd2, %rd10, %rd11;
	.pragma "used_bytes_mask 4095";
	ld.global.v4.f32 	{%f4, %f5, %f6, %f62}, [%rd2];
	mul.f32 	%f63, %f4, 0f3F733333;
	mul.f32 	%f64, %f5, 0f3F733333;
	mul.f32 	%f65, %f6, 0f3F733333;
	mov.f32 	%f66, 0f00000000;
	sub.f32 	%f67, %f66, %f63;
	mov.f32 	%f68, 0fC1200000;
	sub.f32 	%f69, %f68, %f64;
	sub.f32 	%f70, %f66, %f65;
	add.f32 	%f254, %f58, %f67;
	add.f32 	%f255, %f59, %f69;
	add.f32 	%f256, %f60, %f70;
	add.s32 	%r4, %r7, -1;
	setp.ge.u32 	%p2, %r2, %r4;
	add.s32 	%r15, %r3, %r6;
	mul.wide.s32 	%rd13, %r15, 16;
	add.s64 	%rd3, %rd1, %rd13;
	@%p2 bra 	$L__BB0_3;
	.pragma "used_bytes_mask 4095";
	ld.global.v4.f32 	{%f71, %f72, %f73, %f74}, [%rd3];
	sub.f32 	%f75, %f71, %f1;
	sub.f32 	%f76, %f72, %f2;
	sub.f32 	%f77, %f73, %f3;
	mul.f32 	%f78, %f76, %f76;
	fma.rn.f32 	%f79, %f75, %f75, %f78;
	fma.rn.f32 	%f80, %f77, %f77, %f79;
	sqrt.rn.f32 	%f81, %f80;
	mov.f32 	%f82, 0f3F800000;
	sub.f32 	%f83, %f82, %f81;
	mul.f32 	%f84, %f83, 0fC5BB8000;
	div.rn.f32 	%f85, %f75, %f81;
	div.rn.f32 	%f86, %f76, %f81;
	div.rn.f32 	%f87, %f77, %f81;
	fma.rn.f32 	%f254, %f85, %f84, %f254;
	fma.rn.f32 	%f255, %f86, %f84, %f255;
	fma.rn.f32 	%f256, %f87, %f84, %f256;
$L__BB0_3:
	setp.eq.s32 	%p3, %r2, 0;
	sub.s32 	%r16, %r3, %r6;
	mul.wide.s32 	%rd14, %r16, 16;
	add.s64 	%rd4, %rd1, %rd14;
	@%p3 bra 	$L__BB0_5;
	.pragma "used_bytes_mask 4095";
	ld.global.v4.f32 	{%f88, %f89, %f90, %f91}, [%rd4];
	sub.f32 	%f92, %f88, %f1;
	sub.f32 	%f93, %f89, %f2;
	sub.f32 	%f94, %f90, %f3;
	mul.f32 	%f95, %f93, %f93;
	fma.rn.f32 	%f96, %f92, %f92, %f95;
	fma.rn.f32 	%f97, %f94, %f94, %f96;
	sqrt.rn.f32 	%f98, %f97;
	mov.f32 	%f99, 0f3F800000;
	sub.f32 	%f100, %f99, %f98;
	mul.f32 	%f101, %f100, 0fC5BB8000;
	div.rn.f32 	%f102, %f92, %f98;
	div.rn.f32 	%f103, %f93, %f98;
	div.rn.f32 	%f104, %f94, %f98;
	fma.rn.f32 	%f254, %f102, %f101, %f254;
	fma.rn.f32 	%f255, %f103, %f101, %f255;
	fma.rn.f32 	%f256, %f104, %f101, %f256;
$L__BB0_5:
	setp.eq.s32 	%p4, %r1, 0;
	add.s32 	%r17, %r3, -1;
	mul.wide.s32 	%rd15, %r17, 16;
	add.s64 	%rd5, %rd1, %rd15;
	@%p4 bra 	$L__BB0_7;
	.pragma "used_bytes_mask 4095";
	ld.global.v4.f32 	{%f105, %f106, %f107, %f108}, [%rd5];
	sub.f32 	%f109, %f105, %f1;
	sub.f32 	%f110, %f106, %f2;
	sub.f32 	%f111, %f107, %f3;
	mul.f32 	%f112, %f110, %f110;
	fma.rn.f32 	%f113, %f109, %f109, %f112;
	fma.rn.f32 	%f114, %f111, %f111, %f113;
	sqrt.rn.f32 	%f115, %f114;
	mov.f32 	%f116, 0f3F800000;
	sub.f32 	%f117, %f116, %f115;
	mul.f32 	%f118, %f117, 0fC5BB8000;
	div.rn.f32 	%f119, %f109, %f115;
	div.rn.f32 	%f120, %f110, %f115;
	div.rn.f32 	%f121, %f111, %f115;
	fma.rn.f32 	%f254, %f119, %f118, %f254;
	fma.rn.f32 	%f255, %f120, %f118, %f255;
	fma.rn.f32 	%f256, %f121, %f118, %f256;
$L__BB0_7:
	add.s32 	%r5, %r6, -1;
	setp.ge.u32 	%p5, %r1, %r5;
	@%p5 bra 	$L__BB0_9;
	.pragma "used_bytes_mask 4095";
	ld.global.v4.f32 	{%f122, %f123, %f124, %f125}, [%rd5+32];
	sub.f32 	%f126, %f122, %f1;
	sub.f32 	%f127, %f123, %f2;
	sub.f32 	%f128, %f124, %f3;
	mul.f32 	%f129, %f127, %f127;
	fma.rn.f32 	%f130, %f126, %f126, %f129;
	fma.rn.f32 	%f131, %f128, %f128, %f130;
	sqrt.rn.f32 	%f132, %f131;
	mov.f32 	%f133, 0f3F800000;
	sub.f32 	%f134, %f133, %f132;
	mul.f32 	%f135, %f134, 0fC5BB8000;
	div.rn.f32 	%f136, %f126, %f132;
	div.rn.f32 	%f137, %f127, %f132;
	div.rn.f32 	%f138, %f128, %f132;
	fma.rn.f32 	%f254, %f136, %f135, %f254;
	fma.rn.f32 	%f255, %f137, %f135, %f255;
	fma.rn.f32 	%f256, %f138, %f135, %f256;
$L__BB0_9:
	setp.eq.s32 	%p6, %r1, 0;
	setp.eq.s32 	%p7, %r2, 0;
	or.pred  	%p8, %p6, %p7;
	@%p8 bra 	$L__BB0_11;
	.pragma "used_bytes_mask 4095";
	ld.global.v4.f32 	{%f139, %f140, %f141, %f142}, [%rd4+-16];
	sub.f32 	%f143, %f139, %f1;
	sub.f32 	%f144, %f140, %f2;
	sub.f32 	%f145, %f141, %f3;
	mul.f32 	%f146, %f144, %f144;
	fma.rn.f32 	%f147, %f143, %f143, %f146;
	fma.rn.f32 	%f148, %f145, %f145, %f147;
	sqrt.rn.f32 	%f149, %f148;
	mov.f32 	%f150, 0f3FB47AE1;
	sub.f32 	%f151, %f150, %f149;
	mul.f32 	%f152, %f151, 0fC5BB8000;
	div.rn.f32 	%f153, %f143, %f149;
	div.rn.f32 	%f154, %f144, %f149;
	div.rn.f32 	%f155, %f145, %f149;
	fma.rn.f32 	%f254, %f153, %f152, %f254;
	fma.rn.f32 	%f255, %f154, %f152, %f255;
	fma.rn.f32 	%f256, %f155, %f152, %f256;
$L__BB0_11:
	setp.ge.u32 	%p9, %r1, %r5;
	setp.ge.u32 	%p10, %r2, %r4;
	or.pred  	%p11, %p9, %p10;
	@%p11 bra 	$L__BB0_13;
	.pragma "used_bytes_mask 4095";
	ld.global.v4.f32 	{%f156, %f157, %f158, %f159}, [%rd3+16];
	sub.f32 	%f160, %f156, %f1;
	sub.f32 	%f161, %f157, %f2;
	sub.f32 	%f162, %f158, %f3;
	mul.f32 	%f163, %f161, %f161;
	fma.rn.f32 	%f164, %f160, %f160, %f163;
	fma.rn.f32 	%f165, %f162, %f162, %f164;
	sqrt.rn.f32 	%f166, %f165;
	mov.f32 	%f167, 0f3FB47AE1;
	sub.f32 	%f168, %f167, %f166;
	mul.f32 	%f169, %f168, 0fC5BB8000;
	div.rn.f32 	%f170, %f160, %f166;
	div.rn.f32 	%f171, %f161, %f166;
	div.rn.f32 	%f172, %f162, %f166;
	fma.rn.f32 	%f254, %f170, %f169, %f254;
	fma.rn.f32 	%f255, %f171, %f169, %f255;
	fma.rn.f32 	%f256, %f172, %f169, %f256;
$L__BB0_13:
	setp.eq.s32 	%p12, %r2, 0;
	setp.ge.u32 	%p13, %r1, %r5;
	or.pred  	%p14, %p12, %p13;
	@%p14 bra 	$L__BB0_15;
	.pragma "used_bytes_mask 4095";
	ld.global.v4.f32 	{%f173, %f174, %f175, %f176}, [%rd4+16];
	sub.f32 	%f177, %f173, %f1;
	sub.f32 	%f178, %f174, %f2;
	sub.f32 	%f179, %f175, %f3;
	mul.f32 	%f180, %f178, %f178;
	fma.rn.f32 	%f181, %f177, %f177, %f180;
	fma.rn.f32 	%f182, %f179, %f179, %f181;
	sqrt.rn.f32 	%f183, %f182;
	mov.f32 	%f184, 0f3FB47AE1;
	sub.f32 	%f185, %f184, %f183;
	mul.f32 	%f186, %f185, 0fC5BB8000;
	div.rn.f32 	%f187, %f177, %f183;
	div.rn.f32 	%f188, %f178, %f183;
	div.rn.f32 	%f189, %f179, %f183;
	fma.rn.f32 	%f254, %f187, %f186, %f254;
	fma.rn.f32 	%f255, %f188, %f186, %f255;
	fma.rn.f32 	%f256, %f189, %f186, %f256;
$L__BB0_15:
	setp.eq.s32 	%p15, %r1, 0;
	setp.ge.u32 	%p16, %r2, %r4;
	or.pred  	%p17, %p15, %p16;
	@%p17 bra 	$L__BB0_17;
	.pragma "used_bytes_mask 4095";
	ld.global.v4.f32 	{%f190, %f191, %f192, %f193}, [%rd3+-16];
	sub.f32 	%f194, %f190, %f1;
	sub.f32 	%f195, %f191, %f2;
	sub.f32 	%f196, %f192, %f3;
	mul.f32 	%f197, %f195, %f195;
	fma.rn.f32 	%f198, %f194, %f194, %f197;
	fma.rn.f32 	%f199, %f196, %f196, %f198;
	sqrt.rn.f32 	%f200, %f199;
	mov.f32 	%f201, 0f3FB47AE1;
	sub.f32 	%f202, %f201, %f200;
	mul.f32 	%f203, %f202, 0fC5BB8000;
	div.rn.f32 	%f204, %f194, %f200;
	div.rn.f32 	%f205, %f195, %f200;
	div.rn.f32 	%f206, %f196, %f200;
	fma.rn.f32 	%f254, %f204, %f203, %f254;
	fma.rn.f32 	%f255, %f205, %f203, %f255;
	fma.rn.f32 	%f256, %f206, %f203, %f256;
$L__BB0_17:
	mul.f32 	%f207, %f254, 0f3F000000;
	mul.f32 	%f208, %f255, 0f3F000000;
	mul.f32 	%f209, %f256, 0f3F000000;
	mul.f32 	%f210, %f207, 0f37A7C5AC;
	mul.f32 	%f211, %f208, 0f37A7C5AC;
	mul.f32 	%f212, %f209, 0f37A7C5AC;
	mul.f32 	%f213, %f210, 0f37A7C5AC;
	mul.f32 	%f214, %f211, 0f37A7C5AC;
	mul.f32 	%f215, %f212, 0f37A7C5AC;
	fma.rn.f32 	%f216, %f4, 0f37A7C5AC, %f213;
	fma.rn.f32 	%f217, %f5, 0f37A7C5AC, %f214;
	fma.rn.f32 	%f218, %f6, 0f37A7C5AC, %f215;
	fma.rn.f32 	%f219, %f254, 0f37A7C5AC, %f4;
	fma.rn.f32 	%f220, %f255, 0f37A7C5AC, %f5;
	fma.rn.f32 	%f221, %f256, 0f37A7C5AC, %f6;
	add.f32 	%f222, %f1, 0f41700000;
	add.f32 	%f223, %f2, 0f40800000;
	add.f32 	%f224, %f3, 0f41700000;
	mul.f32 	%f225, %f223, %f223;
	fma.rn.f32 	%f226, %f222, %f222, %f225;
	fma.rn.f32 	%f227, %f224, %f224, %f226;
	sqrt.rn.f32 	%f228, %f227;
	add.f32 	%f230, %f1, 0fC1700000;
	fma.rn.f32 	%f231, %f230, %f230, %f225;
	fma.rn.f32 	%f232, %f224, %f224, %f231;
	sqrt.rn.f32 	%f233, %f232;
	add.f32 	%f235, %f3, 0fC1700000;
	fma.rn.f32 	%f236, %f235, %f235, %f226;
	sqrt.rn.f32 	%f237, %f236;
	fma.rn.f32 	%f239, %f235, %f235, %f231;
	sqrt.rn.f32 	%f240, %f239;
	min.f32 	%f241, %f240, %f237;
	min.f32 	%f242, %f241, %f233;
	min.f32 	%f243, %f242, %f228;
	setp.lt.f32 	%p18, %f243, 0f41000000;
	selp.f32 	%f244, 0f00000000, %f220, %p18;
	selp.f32 	%f245, 0f00000000, %f217, %p18;
	add.f32 	%f246, %f1, %f216;
	add.f32 	%f247, %f2, %f245;
	add.f32 	%f248, %f3, %f218;
	cvta.to.global.u64 	%rd16, %rd6;
	mul.wide.u32 	%rd17, %r3, 16;
	add.s64 	%rd18, %rd16, %rd17;
	mov.f32 	%f249, 0f3F800000;
	st.global.v4.f32 	[%rd18], {%f246, %f247, %f248, %f249};
	ld.global.f32 	%f250, [%rd2+12];
	cvta.to.global.u64 	%rd19, %rd8;
	add.s64 	%rd20, %rd19, %rd17;
	st.global.v4.f32 	[%rd20], {%f219, %f244, %f221, %f250};
$L__BB0_18:
	ret;

}
	// .globl	_Z13cloth_normalsP6float4P6float3jj
.visible .entry _Z13cloth_normalsP6float4P6float3jj(
	.param .u64 .ptr .align 1 _Z13cloth_normalsP6float4P6float3jj_param_0,
	.param .u64 .ptr .align 1 _Z13cloth_normalsP6float4P6float3jj_param_1,
	.param .u32 _Z13cloth_normalsP6float4P6float3jj_param_2,
	.param .u32 _Z13cloth_normalsP6float4P6float3jj_param_3
)
{
	.reg .pred 	%p<8>;
	.reg .b32 	%r<24>;
	.reg .b32 	%f<197>;
	.reg .b64 	%rd<23>;

	ld.param.u64 	%rd5, [_Z13cloth_normalsP6float4P6float3jj_param_0];
	ld.param.u64 	%rd4, [_Z13cloth_normalsP6float4P6float3jj_param_1];
	ld.param.u32 	%r7, [_Z13cloth_normalsP6float4P6float3jj_param_2];
	ld.param.u32 	%r8, [_Z13cloth_normalsP6float4P6float3jj_param_3];
	cvta.to.global.u64 	%rd1, %rd5;
	mov.u32 	%r9, %ctaid.x;
	mov.u32 	%r10, %ntid.x;
	mov.u32 	%r11, %tid.x;
	mad.lo.s32 	%r1, %r9, %r10, %r11;
	mov.u32 	%r12, %ctaid.y;
	mov.u32 	%r13, %ntid.y;
	mov.u32 	%r14, %tid.y;
	mad.lo.s32 	%r2, %r12, %r13, %r14;
	mad.lo.s32 	%r3, %r7, %r2, %r1;
	mul.lo.s32 	%r15, %r8, %r7;
	setp.ge.u32 	%p1, %r3, %r15;
	@%p1 bra 	$L__BB1_12;
	mul.wide.u32 	%rd6, %r3, 16;
	add.s64 	%rd2, %rd1, %rd6;
	.pragma "used_bytes_mask 4095";
	ld.global.v4.f32 	{%f1, %f2, %f3, %f35}, [%rd2];
	add.s32 	%r16, %r8, -1;
	setp.ge.u32 	%p2, %r2, %r16;
	add.s32 	%r17, %r3, -1;
	mul.wide.u32 	%rd7, %r17, 16;
	add.s64 	%rd3, %rd1, %rd7;
	mov.f32 	%f194, 0f00000000;
	mov.f32 	%f195, %f194;
	mov.f32 	%f196, %f194;
	@%p2 bra 	$L__BB1_6;
	add.s32 	%r4, %r3, %r7;
	mul.wide.u32 	%rd8, %r4, 16;
	add.s64 	%rd9, %rd1, %rd8;
	.pragma "used_bytes_mask 4095";
	ld.global.v4.f32 	{%f37, %f38, %f39, %f40}, [%rd9];
	sub.f32 	%f4, %f37, %f1;
	sub.f32 	%f5, %f38, %f2;
	sub.f32 	%f6, %f39, %f3;
	add.s32 	%r5, %r7, -1;
	setp.ge.u32 	%p3, %r1, %r5;
	mov.f32 	%f194, 0f00000000;
	@%p3 bra 	$L__BB1_4;
	.pragma "used_bytes_mask 4095";
	ld.global.v4.f32 	{%f41, %f42, %f43, %f44}, [%rd2+16];
	sub.f32 	%f45, %f41, %f1;
	sub.f32 	%f46, %f42, %f2;
	sub.f32 	%f47, %f43, %f3;
	add.s32 	%r18, %r4, 1;
	mul.wide.u32 	%rd10, %r18, 16;
	add.s64 	%rd11, %rd1, %rd10;
	.pragma "used_bytes_mask 4095";
	ld.global.v4.f32 	{%f48, %f49, %f50, %f51}, [%rd11];
	sub.f32 	%f52, %f48, %f1;
	sub.f32 	%f53, %f49, %f2;
	sub.f32 	%f54, %f50, %f3;
	mul.f32 	%f55, %f46, %f54;
	mul.f32 	%f56, %f47, %f53;
	sub.f32 	%f57, %f55, %f56;
	mul.f32 	%f58, %f45, %f54;
	mul.f32 	%f59, %f47, %f52;
	mul.f32 	%f60, %f45, %f53;
	mul.f32 	%f61, %f46, %f52;
	sub.f32 	%f62, %f60, %f61;
	add.f32 	%f63, %f57, 0f00000000;
	sub.f32 	%f64, %f59, %f58;
	add.f32 	%f65, %f64, 0f00000000;
	add.f32 	%f66, %f62, 0f00000000;
	mul.f32 	%f67, %f6, %f53;
	mul.f32 	%f68, %f5, %f54;
	sub.f32 	%f69, %f67, %f68;
	mul.f32 	%f70, %f6, %f52;
	mul.f32 	%f71, %f4, %f54;
	mul.f32 	%f72, %f5, %f52;
	mul.f32 	%f73, %f4, %f53;
	sub.f32 	%f74, %f72, %f73;
	add.f32 	%f194, %f69, %f63;
	sub.f32 	%f75, %f71, %f70;
	add.f32 	%f195, %f75, %f65;
	add.f32 	%f196, %f74, %f66;
$L__BB1_4:
	setp.eq.s32 	%p4, %r1, 0;
	@%p4 bra 	$L__BB1_6;
	add.s32 	%r19, %r5, %r3;
	mul.wide.u32 	%rd12, %r19, 16;
	add.s64 	%rd13, %rd1, %rd12;
	.pragma "used_bytes_mask 4095";
	ld.global.v4.f32 	{%f76, %f77, %f78, %f79}, [%rd13];
	sub.f32 	%f80, %f76, %f1;
	sub.f32 	%f81, %f77, %f2;
	sub.f32 	%f82, %f78, %f3;
	.pragma "used_bytes_mask 4095";
	ld.global.v4.f32 	{%f83, %f84, %f85, %f86}, [%rd3];
	sub.f32 	%f87, %f83, %f1;
	sub.f32 	%f88, %f84, %f2;
	sub.f32 	%f89, %f85, %f3;
	mul.f32 	%f90, %f5, %f82;
	mul.f32 	%f91, %f6, %f81;
	sub.f32 	%f92, %f90, %f91;
	mul.f32 	%f93, %f4, %f82;
	mul.f32 	%f94, %f6, %f80;
	mul.f32 	%f95, %f4, %f81;
	mul.f32 	%f96, %f5, %f80;
	sub.f32 	%f97, %f95, %f96;
	add.f32 	%f98, %f194, %f92;
	sub.f32 	%f99, %f94, %f93;
	add.f32 	%f100, %f195, %f99;
	add.f32 	%f101, %f196, %f97;
	mul.f32 	%f102, %f81, %f89;
	mul.f32 	%f103, %f82, %f88;
	sub.f32 	%f104, %f102, %f103;
	mul.f32 	%f105, %f80, %f89;
	mul.f32 	%f106, %f82, %f87;
	mul.f32 	%f107, %f80, %f88;
	mul.f32 	%f108, %f81, %f87;
	sub.f32 	%f109, %f107, %f108;
	add.f32 	%f194, %f98, %f104;
	sub.f32 	%f110, %f106, %f105;
	add.f32 	%f195, %f100, %f110;
	add.f32 	%f196, %f101, %f109;
$L__BB1_6:
	setp.eq.s32 	%p5, %r2, 0;
	@%p5 bra 	$L__BB1_11;
	sub.s32 	%r6, %r3, %r7;
	mul.wide.u32 	%rd14, %r6, 16;
	add.s64 	%rd15, %rd1, %rd14;
	.pragma "used_bytes_mask 4095";
	ld.global.v4.f32 	{%f111, %f112, %f113, %f114}, [%rd15];
	sub.f32 	%f19, %f111, %f1;
	sub.f32 	%f20, %f112, %f2;
	sub.f32 	%f21, %f113, %f3;
	setp.eq.s32 	%p6, %r1, 0;
	@%p6 bra 	$L__BB1_9;
	.pragma "used_bytes_mask 4095";
	ld.global.v4.f32 	{%f115, %f116, %f117, %f118}, [%rd3];
	sub.f32 	%f119, %f115, %f1;
	sub.f32 	%f120, %f116, %f2;
	sub.f32 	%f121, %f117, %f3;
	not.b32 	%r20, %r7;
	add.s32 	%r21, %r3, %r20;
	mul.wide.u32 	%rd16, %r21, 16;
	add.s64 	%rd17, %rd1, %rd16;
	.pragma "used_bytes_mask 4095";
	ld.global.v4.f32 	{%f122, %f123, %f124, %f125}, [%rd17];
	sub.f32 	%f126, %f122, %f1;
	sub.f32 	%f127, %f123, %f2;
	sub.f32 	%f128, %f124, %f3;
	mul.f32 	%f129, %f120, %f128;
	mul.f32 	%f130, %f121, %f127;
	sub.f32 	%f131, %f129, %f130;
	mul.f32 	%f132, %f119, %f128;
	mul.f32 	%f133, %f121, %f126;
	sub.f32 	%f134, %f132, %f133;
	mul.f32 	%f135, %f119, %f127;
	mul.f32 	%f136, %f120, %f126;
	sub.f32 	%f137, %f135, %f136;
	add.f32 	%f138, %f194, %f131;
	sub.f32 	%f139, %f195, %f134;
	add.f32 	%f140, %f196, %f137;
	mul.f32 	%f141, %f21, %f127;
	mul.f32 	%f142, %f20, %f128;
	sub.f32 	%f143, %f141, %f142;
	mul.f32 	%f144, %f21, %f126;
	mul.f32 	%f145, %f19, %f128;
	sub.f32 	%f146, %f144, %f145;
	mul.f32 	%f147, %f20, %f126;
	mul.f32 	%f148, %f19, %f127;
	sub.f32 	%f149, %f147, %f148;
	add.f32 	%f194, %f143, %f138;
	sub.f32 	%f195, %f139, %f146;
	add.f32 	%f196, %f149, %f140;
$L__BB1_9:
	add.s32 	%r22, %r7, -1;
	setp.ge.u32 	%p7, %r1, %r22;
	@%p7 bra 	$L__BB1_11;
	add.s32 	%r23, %r6, 1;
	mul.wide.u32 	%rd18, %r23, 16;
	add.s64 	%rd19, %rd1, %rd18;
	.pragma "used_bytes_mask 4095";
	ld.global.v4.f32 	{%f150, %f151, %f152, %f153}, [%rd19];
	sub.f32 	%f154, %f150, %f1;
	sub.f32 	%f155, %f151, %f2;
	sub.f32 	%f156, %f152, %f3;
	.pragma "used_bytes_mask 4095";
	ld.global.v4.f32 	{%f157, %f158, %f159, %f160}, [%rd2+16];
	sub.f32 	%f161, %f157, %f1;
	sub.f32 	%f162, %f158, %f2;
	sub.f32 	%f163, %f159, %f3;
	mul.f32 	%f164, %f20, %f156;
	mul.f32 	%f165, %f21, %f155;
	sub.f32 	%f166, %f164, %f165;
	mul.f32 	%f167, %f19, %f156;
	mul.f32 	%f168, %f21, %f154;
	sub.f32 	%f169, %f167, %f168;
	mul.f32 	%f170, %f19, %f155;
	mul.f32 	%f171, %f20, %f154;
	sub.f32 	%f172, %f170, %f171;
	add.f32 	%f173, %f194, %f166;
	sub.f32 	%f174, %f195, %f169;
	add.f32 	%f175, %f196, %f172;
	mul.f32 	%f176, %f155, %f163;
	mul.f32 	%f177, %f156, %f162;
	sub.f32 	%f178, %f176, %f177;
	mul.f32 	%f179, %f154, %f163;
	mul.f32 	%f180, %f156, %f161;
	sub.f32 	%f181, %f179, %f180;
	mul.f32 	%f182, %f154, %f162;
	mul.f32 	%f183, %f155, %f161;
	sub.f32 	%f184, %f182, %f183;
	add.f32 	%f194, %f173, %f178;
	sub.f32 	%f195, %f174, %f181;
	add.f32 	%f196, %f175, %f184;
$L__BB1_11:
	cvta.to.global.u64 	%rd20, %rd4;
	mul.wide.u32 	%rd21, %r3, 12;
	add.s64 	%rd22, %rd20, %rd21;
	st.global.f32 	[%rd22], %f194;
	st.global.f32 	[%rd22+4], %f195;
	st.global.f32 	[%rd22+8], %f196;
$L__BB1_12:
	ret;

}


// ===== COMPILED SASS (sm_100) =====

	.target	sm_100

	.elftype	@"ET_EXEC"


//--------------------- .note.nv.tkinfo           --------------------------
	.section	.note.nv.tkinfo,"",@"SHT_NOTE"
	.sectionflags	@"SHF_NOTE_NV_TKINFO"
	.tkinfo
        /*0018*/ 	.word	0x00000002
        /*0030*/ 	.string	""
        /*0030*/ 	.string	"ptxas"
        /*0030*/ 	.string	"Cuda compilation tools, release 13.0, V13.0.88"
        /*0030*/ 	.string	"Build cuda_13.0.r13.0/compiler.36424714_0"
        /*0030*/ 	.string	"-arch sm_100 -m 64 "



//--------------------- .note.nv.cuinfo           --------------------------
	.section	.note.nv.cuinfo,"",@"SHT_NOTE"
	.sectionflags	@"SHF_NOTE_NV_CUINFO"
        /*0018*/ 	.short	0x0002
        /*001a*/ 	.short	0x0064
        /*001c*/ 	.short	0x0082
	.zero		2


//--------------------- .nv.info                  --------------------------
	.section	.nv.info,"",@"SHT_CUDA_INFO"
	.align	4


	//----- nvinfo : EIATTR_REGCOUNT
	.align		4
        /*0000*/ 	.byte	0x04, 0x2f
        /*0002*/ 	.short	(.L_1 - .L_0)
	.align		4
.L_0:
        /*0004*/ 	.word	index@(_Z12cloth_kernelP6float4S0_S0_S0_jj6float3f)
        /*0008*/ 	.word	0x00000028


	//----- nvinfo : EIATTR_FRAME_SIZE
	.align		4
.L_1:
        /*000c*/ 	.byte	0x04, 0x11
        /*000e*/ 	.short	(.L_3 - .L_2)
	.align		4
.L_2:
        /*0010*/ 	.word	index@($__internal_1_$__cuda_sm3x_div_rn_noftz_f32_slowpath)
        /*0014*/ 	.word	0x00000000


	//----- nvinfo : EIATTR_FRAME_SIZE
	.align		4
.L_3:
        /*0018*/ 	.byte	0x04, 0x11
        /*001a*/ 	.short	(.L_5 - .L_4)
	.align		4
.L_4:
        /*001c*/ 	.word	index@($__internal_0_$__cuda_sm20_sqrt_rn_f32_slowpath)
        /*0020*/ 	.word	0x00000000


	//----- nvinfo : EIATTR_FRAME_SIZE
	.align		4
.L_5:
        /*0024*/ 	.byte	0x04, 0x11
        /*0026*/ 	.short	(.L_7 - .L_6)
	.align		4
.L_6:
        /*0028*/ 	.word	index@(_Z12cloth_kernelP6float4S0_S0_S0_jj6float3f)
        /*002c*/ 	.word	0x00000000


	//----- nvinfo : EIATTR_REGCOUNT
	.align		4
.L_7:
        /*0030*/ 	.byte	0x04, 0x2f
        /*0032*/ 	.short	(.L_9 - .L_8)
	.align		4
.L_8:
        /*0034*/ 	.word	index@(_Z13cloth_normalsP6float4P6float3jj)
        /*0038*/ 	.word	0x00000020


	//----- nvinfo : EIATTR_FRAME_SIZE
	.align		4
.L_9:
        /*003c*/ 	.byte	0x04, 0x11
        /*003e*/ 	.short	(.L_11 - .L_10)
	.align		4
.L_10:
        /*0040*/ 	.word	index@(_Z13cloth_normalsP6float4P6float3jj)
        /*0044*/ 	.word	0x00000000


	//----- nvinfo : EIATTR_MIN_STACK_SIZE
	.align		4
.L_11:
        /*0048*/ 	.byte	0x04, 0x12
        /*004a*/ 	.short	(.L_13 - .L_12)
	.align		4
.L_12:
        /*004c*/ 	.word	index@(_Z13cloth_normalsP6float4P6float3jj)
        /*0050*/ 	.word	0x00000000


	//----- nvinfo : EIATTR_MIN_STACK_SIZE
	.align		4
.L_13:
        /*0054*/ 	.byte	0x04, 0x12
        /*0056*/ 	.short	(.L_15 - .L_14)
	.align		4
.L_14:
        /*0058*/ 	.word	index@(_Z12cloth_kernelP6float4S0_S0_S0_jj6float3f)
        /*005c*/ 	.word	0x00000000
.L_15:


//--------------------- .nv.compat                --------------------------
	.section	.nv.compat,"",@"SHT_CUDA_COMPAT_INFO"
	.align	4
        /*0000*/ 	.byte	0x02, 0x09, 0x00, 0x00, 0x02, 0x02, 0x01, 0x00, 0x02, 0x05, 0x05, 0x00, 0x03, 0x07, 0x01, 0x01
        /*0010*/ 	.byte	0x02, 0x03, 0x00, 0x00, 0x02, 0x06, 0x01, 0x00, 0x04, 0x0b, 0x08, 0x00, 0x01, 0x00, 0x00, 0x00
        /*0020*/ 	.byte	0x00, 0x00, 0x00, 0x00


//--------------------- .nv.info._Z13cloth_normalsP6float4P6float3jj --------------------------
	.section	.nv.info._Z13cloth_normalsP6float4P6float3jj,"",@"SHT_CUDA_INFO"
	.sectionflags	@""
	.align	4


	//----- nvinfo : EIATTR_CUDA_API_VERSION
	.align		4
        /*0000*/ 	.byte	0x04, 0x37
        /*0002*/ 	.short	(.L_17 - .L_16)
.L_16:
        /*0004*/ 	.word	0x00000082


	//----- nvinfo : EIATTR_KPARAM_INFO
	.align		4
.L_17:
        /*0008*/ 	.byte	0x04, 0x17
        /*000a*/ 	.short	(.L_19 - .L_18)
.L_18:
        /*000c*/ 	.word	0x00000000
        /*0010*/ 	.short	0x0003
        /*0012*/ 	.short	0x0014
        /*0014*/ 	.byte	0x00, 0xf0, 0x11, 0x00


	//----- nvinfo : EIATTR_KPARAM_INFO
	.align		4
.L_19:
        /*0018*/ 	.byte	0x04, 0x17
        /*001a*/ 	.short	(.L_21 - .L_20)
.L_20:
        /*001c*/ 	.word	0x00000000
        /*0020*/ 	.short	0x0002
        /*0022*/ 	.short	0x0010
        /*0024*/ 	.byte	0x00, 0xf0, 0x11, 0x00


	//----- nvinfo : EIATTR_KPARAM_INFO
	.align		4
.L_21:
        /*0028*/ 	.byte	0x04, 0x17
        /*002a*/ 	.short	(.L_23 - .L_22)
.L_22:
        /*002c*/ 	.word	0x00000000
        /*0030*/ 	.short	0x0001
        /*0032*/ 	.short	0x0008
        /*0034*/ 	.byte	0x00, 0xf5, 0x21, 0x00


	//----- nvinfo : EIATTR_KPARAM_INFO
	.align		4
.L_23:
        /*0038*/ 	.byte	0x04, 0x17
        /*003a*/ 	.short	(.L_25 - .L_24)
.L_24:
        /*003c*/ 	.word	0x00000000
        /*0040*/ 	.short	0x0000
        /*0042*/ 	.short	0x0000
        /*0044*/ 	.byte	0x00, 0xf5, 0x21, 0x00


	//----- nvinfo : EIATTR_SPARSE_MMA_MASK
	.align		4
.L_25:
        /*0048*/ 	.byte	0x03, 0x50
        /*004a*/ 	.short	0x0000


	//----- nvinfo : EIATTR_MAXREG_COUNT
	.align		4
        /*004c*/ 	.byte	0x03, 0x1b
        /*004e*/ 	.short	0x00ff


	//----- nvinfo : EIATTR_MERCURY_ISA_VERSION
	.align		4
        /*0050*/ 	.byte	0x03, 0x5f
        /*0052*/ 	.short	0x0101


	//----- nvinfo : EIATTR_UNUSED_LOAD_BYTE_OFFSET
	.align		4
        /*0054*/ 	.byte	0x04, 0x44
        /*0056*/ 	.short	(.L_27 - .L_26)


	//   ....[0]....
.L_26:
        /*0058*/ 	.word	0x00000110
        /*005c*/ 	.word	0x00000fff


	//   ....[1]....
        /*0060*/ 	.word	0x000001d0
        /*0064*/ 	.word	0x00000fff


	//   ....[2]....
        /*0068*/ 	.word	0x00000260
        /*006c*/ 	.word	0x00000fff


	//   ....[3]....
        /*0070*/ 	.word	0x00000280
        /*0074*/ 	.word	0x00000fff


	//   ....[4]....
        /*0078*/ 	.word	0x00000440
        /*007c*/ 	.word	0x00000fff


	//   ....[5]....
        /*0080*/ 	.word	0x00000460
        /*0084*/ 	.word	0x00000fff


	//   ....[6]....
        /*0088*/ 	.word	0x00000650
        /*008c*/ 	.word	0x00000fff


	//   ....[7]....
        /*0090*/ 	.word	0x000006e0
        /*0094*/ 	.word	0x00000fff


	//   ....[8]....
        /*0098*/ 	.word	0x00000710
        /*009c*/ 	.word	0x00000fff


	//   ....[9]....
        /*00a0*/ 	.word	0x000008d0
        /*00a4*/ 	.word	0x00000fff


	//   ....[10]....
        /*00a8*/ 	.word	0x000008f0
        /*00ac*/ 	.word	0x00000fff


	//----- nvinfo : EIATTR_VRC_CTA_INIT_COUNT
	.align		4
.L_27:
        /*00b0*/ 	.byte	0x02, 0x4a
	.zero		1
	.zero		1


	//----- nvinfo : EIATTR_EXIT_INSTR_OFFSETS
	.align		4
        /*00b4*/ 	.byte	0x04, 0x1c
        /*00b6*/ 	.short	(.L_29 - .L_28)


	//   ....[0]....
.L_28:
        /*00b8*/ 	.word	0x000000d0


	//   ....[1]....
        /*00bc*/ 	.word	0x00000ae0


	//----- nvinfo : EIATTR_CRS_STACK_SIZE
	.align		4
.L_29:
        /*00c0*/ 	.byte	0x04, 0x1e
        /*00c2*/ 	.short	(.L_31 - .L_30)
.L_30:
        /*00c4*/ 	.word	0x00000000


	//----- nvinfo : EIATTR_CBANK_PARAM_SIZE
	.align		4
.L_31:
        /*00c8*/ 	.byte	0x03, 0x19
        /*00ca*/ 	.short	0x0018


	//----- nvinfo : EIATTR_PARAM_CBANK
	.align		4
        /*00cc*/ 	.byte	0x04, 0x0a
        /*00ce*/ 	.short	(.L_33 - .L_32)
	.align		4
.L_32:
        /*00d0*/ 	.word	index@(.nv.constant0._Z13cloth_normalsP6float4P6float3jj)
        /*00d4*/ 	.short	0x0380
        /*00d6*/ 	.short	0x0018


	//----- nvinfo : EIATTR_SW_WAR
	.align		4
.L_33:
        /*00d8*/ 	.byte	0x04, 0x36
        /*00da*/ 	.short	(.L_35 - .L_34)
.L_34:
        /*00dc*/ 	.word	0x00000008
.L_35:


//--------------------- .nv.info._Z12cloth_kernelP6float4S0_S0_S0_jj6float3f --------------------------
	.section	.nv.info._Z12cloth_kernelP6float4S0_S0_S0_jj6float3f,"",@"SHT_CUDA_INFO"
	.sectionflags	@""
	.align	4


	//----- nvinfo : EIATTR_CUDA_API_VERSION
	.align		4
        /*0000*/ 	.byte	0x04, 0x37
        /*0002*/ 	.short	(.L_37 - .L_36)
.L_36:
        /*0004*/ 	.word	0x00000082


	//----- nvinfo : EIATTR_KPARAM_INFO
	.align		4
.L_37:
        /*0008*/ 	.byte	0x04, 0x17
        /*000a*/ 	.short	(.L_39 - .L_38)
.L_38:
        /*000c*/ 	.word	0x00000000
        /*0010*/ 	.short	0x0007
        /*0012*/ 	.short	0x0034
        /*0014*/ 	.byte	0x00, 0xf0, 0x11, 0x00


	//----- nvinfo : EIATTR_KPARAM_INFO
	.align		4
.L_39:
        /*0018*/ 	.byte	0x04, 0x17
        /*001a*/ 	.short	(.L_41 - .L_40)
.L_40:
        /*001c*/ 	.word	0x00000000
        /*0020*/ 	.short	0x0006
        /*0022*/ 	.short	0x0028
        /*0024*/ 	.byte	0x00, 0xf0, 0x31, 0x00


	//----- nvinfo : EIATTR_KPARAM_INFO
	.align		4
.L_41:
        /*0028*/ 	.byte	0x04, 0x17
        /*002a*/ 	.short	(.L_43 - .L_42)
.L_42:
        /*002c*/ 	.word	0x00000000
        /*0030*/ 	.short	0x0005
        /*0032*/ 	.short	0x0024
        /*0034*/ 	.byte	0x00, 0xf0, 0x11, 0x00


	//----- nvinfo : EIATTR_KPARAM_INFO
	.align		4
.L_43:
        /*0038*/ 	.byte	0x04, 0x17
        /*003a*/ 	.short	(.L_45 - .L_44)
.L_44:
        /*003c*/ 	.word	0x00000000
        /*0040*/ 	.short	0x0004
        /*0042*/ 	.short	0x0020
        /*0044*/ 	.byte	0x00, 0xf0, 0x11, 0x00


	//----- nvinfo : EIATTR_KPARAM_INFO
	.align		4
.L_45:
        /*0048*/ 	.byte	0x04, 0x17
        /*004a*/ 	.short	(.L_47 - .L_46)
.L_46:
        /*004c*/ 	.word	0x00000000
        /*0050*/ 	.short	0x0003
        /*0052*/ 	.short	0x0018
        /*0054*/ 	.byte	0x00, 0xf5, 0x21, 0x00


	//----- nvinfo : EIATTR_KPARAM_INFO
	.align		4
.L_47:
        /*0058*/ 	.byte	0x04, 0x17
        /*005a*/ 	.short	(.L_49 - .L_48)
.L_48:
        /*005c*/ 	.word	0x00000000
        /*0060*/ 	.short	0x0002
        /*0062*/ 	.short	0x0010
        /*0064*/ 	.byte	0x00, 0xf5, 0x21, 0x00


	//----- nvinfo : EIATTR_KPARAM_INFO
	.align		4
.L_49:
        /*0068*/ 	.byte	0x04, 0x17
        /*006a*/ 	.short	(.L_51 - .L_50)
.L_50:
        /*006c*/ 	.word	0x00000000
        /*0070*/ 	.short	0x0001
        /*0072*/ 	.short	0x0008
        /*0074*/ 	.byte	0x00, 0xf5, 0x21, 0x00


	//----- nvinfo : EIATTR_KPARAM_INFO
	.align		4
.L_51:
        /*0078*/ 	.byte	0x04, 0x17
        /*007a*/ 	.short	(.L_53 - .L_52)
.L_52:
        /*007c*/ 	.word	0x00000000
        /*0080*/ 	.short	0x0000
        /*0082*/ 	.short	0x0000
        /*0084*/ 	.byte	0x00, 0xf5, 0x21, 0x00


	//----- nvinfo : EIATTR_SPARSE_MMA_MASK
	.align		4
.L_53:
        /*0088*/ 	.byte	0x03, 0x50
        /*008a*/ 	.short	0x0000


	//----- nvinfo : EIATTR_MAXREG_COUNT
	.align		4
        /*008c*/ 	.byte	0x03, 0x1b
        /*008e*/ 	.short	0x00ff


	//----- nvinfo : EIATTR_MERCURY_ISA_VERSION
	.align		4
        /*0090*/ 	.byte	0x03, 0x5f
        /*0092*/ 	.short	0x0101


	//----- nvinfo : EIATTR_UNUSED_LOAD_BYTE_OFFSET
	.align		4
        /*0094*/ 	.byte	0x04, 0x44
        /*0096*/ 	.short	(.L_55 - .L_54)


	//   ....[0]....
.L_54:
        /*0098*/ 	.word	0x00000140
        /*009c*/ 	.word	0x00000fff


	//   ....[1]....
        /*00a0*/ 	.word	0x00000160
        /*00a4*/ 	.word	0x00000fff


	//   ....[2]....
        /*00a8*/ 	.word	0x00000240
        /*00ac*/ 	.word	0x00000fff


	//   ....[3]....
        /*00b0*/ 	.word	0x00000710
        /*00b4*/ 	.word	0x00000fff


	//   ....[4]....
        /*00b8*/ 	.word	0x00000bc0
        /*00bc*/ 	.word	0x00000fff


	//   ....[5]....
        /*00c0*/ 	.word	0x00001060
        /*00c4*/ 	.word	0x00000fff


	//   ....[6]....
        /*00c8*/ 	.word	0x000014f0
        /*00cc*/ 	.word	0x00000fff


	//   ....[7]....
        /*00d0*/ 	.word	0x00001990
        /*00d4*/ 	.word	0x00000fff


	//   ....[8]....
        /*00d8*/ 	.word	0x00001e30
        /*00dc*/ 	.word	0x00000fff


	//   ....[9]....
        /*00e0*/ 	.word	0x000022d0
        /*00e4*/ 	.word	0x00000fff


	//----- nvinfo : EIATTR_VRC_CTA_INIT_COUNT
	.align		4
.L_55:
        /*00e8*/ 	.byte	0x02, 0x4a
	.zero		1
	.zero		1


	//----- nvinfo : EIATTR_EXIT_INSTR_OFFSETS
	.align		4
        /*00ec*/ 	.byte	0x04, 0x1c
        /*00ee*/ 	.short	(.L_57 - .L_56)


	//   ....[0]....
.L_56:
        /*00f0*/ 	.word	0x000000d0


	//   ....[1]....
        /*00f4*/ 	.word	0x00002d60


	//----- nvinfo : EIATTR_CRS_STACK_SIZE
	.align		4
.L_57:
        /*00f8*/ 	.byte	0x04, 0x1e
        /*00fa*/ 	.short	(.L_59 - .L_58)
.L_58:
        /*00fc*/ 	.word	0x00000000


	//----- nvinfo : EIATTR_CBANK_PARAM_SIZE
	.align		4
.L_59:
        /*0100*/ 	.byte	0x03, 0x19
        /*0102*/ 	.short	0x0038


	//----- nvinfo : EIATTR_PARAM_CBANK
	.align		4
        /*0104*/ 	.byte	0x04, 0x0a
        /*0106*/ 	.short	(.L_61 - .L_60)
	.align		4
.L_60:
        /*0108*/ 	.word	index@(.nv.constant0._Z12cloth_kernelP6float4S0_S0_S0_jj6float3f)
        /*010c*/ 	.short	0x0380
        /*010e*/ 	.short	0x0038


	//----- nvinfo : EIATTR_SW_WAR
	.align		4
.L_61:
        /*0110*/ 	.byte	0x04, 0x36
        /*0112*/ 	.short	(.L_63 - .L_62)
.L_62:
        /*0114*/ 	.word	0x00000008
.L_63:


//--------------------- .nv.callgraph             --------------------------
	.section	.nv.callgraph,"",@"SHT_CUDA_CALLGRAPH"
	.align	4
	.sectionentsize	8
	.align		4
        /*0000*/ 	.word	0x00000000
	.align		4
        /*0004*/ 	.word	0xffffffff
	.align		4
        /*0008*/ 	.word	0x00000000
	.align		4
        /*000c*/ 	.word	0xfffffffe
	.align		4
        /*0010*/ 	.word	0x00000000
	.align		4
        /*0014*/ 	.word	0xfffffffd
	.align		4
        /*0018*/ 	.word	0x00000000
	.align		4
        /*001c*/ 	.word	0xfffffffc


//--------------------- .text._Z13cloth_normalsP6float4P6float3jj --------------------------
	.section	.text._Z13cloth_normalsP6float4P6float3jj,"ax",@progbits
	.align	128
        .global         _Z13cloth_normalsP6float4P6float3jj
        .type           _Z13cloth_normalsP6float4P6float3jj,@function
        .size           _Z13cloth_normalsP6float4P6float3jj,(.L_x_124 - _Z13cloth_normalsP6float4P6float3jj)
        .other          _Z13cloth_normalsP6float4P6float3jj,@"STO_CUDA_ENTRY STV_DEFAULT"
_Z13cloth_normalsP6float4P6float3jj:
.text._Z13cloth_normalsP6float4P6float3jj:
[----:B------:R-:W-:Y:S01]  /*0000*/  LDC R1, c[0x0][0x37c] ;  /* 0x0000df00ff017b82 */ /* 0x000fe20000000800 */
[----:B------:R-:W0:Y:S07]  /*0010*/  S2R R0, SR_TID.X ;  /* 0x0000000000007919 */ /* 0x000e2e0000002100 */
[----:B------:R-:W0:Y:S01]  /*0020*/  LDC R17, c[0x0][0x360] ;  /* 0x0000d800ff117b82 */ /* 0x000e220000000800 */
[----:B------:R-:W1:Y:S01]  /*0030*/  LDCU.64 UR8, c[0x0][0x390] ;  /* 0x00007200ff0877ac */ /* 0x000e620008000a00 */
[----:B------:R-:W2:Y:S06]  /*0040*/  S2R R3, SR_TID.Y ;  /* 0x0000000000037919 */ /* 0x000eac0000002200 */
[----:B------:R-:W0:Y:S08]  /*0050*/  S2UR UR4, SR_CTAID.X ;  /* 0x00000000000479c3 */ /* 0x000e300000002500 */
[----:B------:R-:W2:Y:S08]  /*0060*/  S2UR UR5, SR_CTAID.Y ;  /* 0x00000000000579c3 */ /* 0x000eb00000002600 */
[----:B------:R-:W2:Y:S01]  /*0070*/  LDC R18, c[0x0][0x364] ;  /* 0x0000d900ff127b82 */ /* 0x000ea20000000800 */
[----:B0-----:R-:W-:Y:S01]  /*0080*/  IMAD R17, R17, UR4, R0 ;  /* 0x0000000411117c24 */ /* 0x001fe2000f8e0200 */
[----:B-1----:R-:W-:Y:S01]  /*0090*/  UIMAD UR4, UR8, UR9, URZ ;  /* 0x00000009080472a4 */ /* 0x002fe2000f8e02ff */
[----:B--2---:R-:W-:-:S04]  /*00a0*/  IMAD R18, R18, UR5, R3 ;  /* 0x0000000512127c24 */ /* 0x004fc8000f8e0203 */
[----:B------:R-:W-:-:S05]  /*00b0*/  IMAD R0, R18, UR8, R17 ;  /* 0x0000000812007c24 */ /* 0x000fca000f8e0211 */
[----:B------:R-:W-:-:S13]  /*00c0*/  ISETP.GE.U32.AND P0, PT, R0, UR4, PT ;  /* 0x0000000400007c0c */ /* 0x000fda000bf06070 */
[----:B------:R-:W-:Y:S05]  /*00d0*/  @P0 EXIT ;  /* 0x000000000000094d */ /* 0x000fea0003800000 */
[----:B------:R-:W0:Y:S01]  /*00e0*/  LDC.64 R24, c[0x0][0x380] ;  /* 0x0000e000ff187b82 */ /* 0x000e220000000a00 */
[----:B------:R-:W1:Y:S01]  /*00f0*/  LDCU.64 UR6, c[0x0][0x358] ;  /* 0x00006b00ff0677ac */ /* 0x000e620008000a00 */
[----:B0-----:R-:W-:-:S05]  /*0100*/  IMAD.WIDE.U32 R22, R0, 0x10, R24 ;  /* 0x0000001000167825 */ /* 0x001fca00078e0018 */
[----:B-1----:R0:W5:Y:S01]  /*0110*/  LDG.E.128 R4, desc[UR6][R22.64] ;  /* 0x0000000616047981 */ /* 0x002162000c1e1d00 */
[----:B------:R-:W-:Y:S01]  /*0120*/  UIADD3 UR4, UPT, UPT, UR9, -0x1, URZ ;  /* 0xffffffff09047890 */ /* 0x000fe2000fffe0ff */
[----:B------:R-:W-:Y:S01]  /*0130*/  IADD3 R27, PT, PT, R0, -0x1, RZ ;  /* 0xffffffff001b7810 */ /* 0x000fe20007ffe0ff */
[----:B------:R-:W-:Y:S01]  /*0140*/  UIADD3 UR5, UPT, UPT, UR8, -0x1, URZ ;  /* 0xffffffff08057890 */ /* 0x000fe2000fffe0ff */
[----:B------:R-:W-:Y:S01]  /*0150*/  BSSY.RECONVERGENT B0, `(.L_x_0) ;  /* 0x000004a000007945 */ /* 0x000fe20003800200 */
[----:B------:R-:W-:Y:S01]  /*0160*/  HFMA2 R16, -RZ, RZ, 0, 0 ;  /* 0x00000000ff107431 */ /* 0x000fe200000001ff */
[----:B------:R-:W-:Y:S02]  /*0170*/  CS2R R2, SRZ ;  /* 0x0000000000027805 */ /* 0x000fe4000001ff00 */
[----:B------:R-:W-:Y:S01]  /*0180*/  ISETP.GE.U32.AND P0, PT, R18, UR4, PT ;  /* 0x0000000412007c0c */ /* 0x000fe2000bf06070 */
[----:B------:R-:W-:-:S12]  /*0190*/  IMAD.WIDE.U32 R26, R27, 0x10, R24 ;  /* 0x000000101b1a7825 */ /* 0x000fd800078e0018 */
[----:B0-----:R-:W-:Y:S05]  /*01a0*/  @P0 BRA `(.L_x_1) ;  /* 0x0000000400100947 */ /* 0x001fea0003800000 */
[----:B------:R-:W-:-:S05]  /*01b0*/  IADD3 R13, PT, PT, R0, UR8, RZ ;  /* 0x00000008000d7c10 */ /* 0x000fca000fffe0ff */
[----:B------:R-:W-:-:S06]  /*01c0*/  IMAD.WIDE.U32 R8, R13, 0x10, R24 ;  /* 0x000000100d087825 */ /* 0x000fcc00078e0018 */
[----:B------:R-:W2:Y:S01]  /*01d0*/  LDG.E.128 R8, desc[UR6][R8.64] ;  /* 0x0000000608087981 */ /* 0x000ea2000c1e1d00 */
[C---:B------:R-:W-:Y:S01]  /*01e0*/  ISETP.GE.U32.AND P0, PT, R17.reuse, UR5, PT ;  /* 0x0000000511007c0c */ /* 0x040fe2000bf06070 */
[----:B------:R-:W-:Y:S01]  /*01f0*/  BSSY.RECONVERGENT B1, `(.L_x_2) ;  /* 0x0000022000017945 */ /* 0x000fe20003800200 */
[----:B------:R-:W-:Y:S01]  /*0200*/  ISETP.NE.AND P1, PT, R17, RZ, PT ;  /* 0x000000ff1100720c */ /* 0x000fe20003f25270 */
[----:B--2--5:R-:W-:Y:S01]  /*0210*/  FADD R7, -R4, R8 ;  /* 0x0000000804077221 */ /* 0x024fe20000000100 */
[----:B------:R-:W-:Y:S01]  /*0220*/  FADD R19, -R5, R9 ;  /* 0x0000000905137221 */ /* 0x000fe20000000100 */
[----:B------:R-:W-:-:S08]  /*0230*/  FADD R20, -R6, R10 ;  /* 0x0000000a06147221 */ /* 0x000fd00000000100 */
[----:B------:R-:W-:Y:S05]  /*0240*/  @P0 BRA `(.L_x_3) ;  /* 0x0000000000700947 */ /* 0x000fea0003800000 */
[----:B------:R-:W-:Y:S01]  /*0250*/  IADD3 R29, PT, PT, R13, 0x1, RZ ;  /* 0x000000010d1d7810 */ /* 0x000fe20007ffe0ff */
[----:B------:R-:W2:Y:S04]  /*0260*/  LDG.E.128 R8, desc[UR6][R22.64+0x10] ;  /* 0x0000100616087981 */ /* 0x000ea8000c1e1d00 */
[----:B------:R-:W-:-:S05]  /*0270*/  IMAD.WIDE.U32 R28, R29, 0x10, R24 ;  /* 0x000000101d1c7825 */ /* 0x000fca00078e0018 */
[----:B------:R-:W3:Y:S01]  /*0280*/  LDG.E.128 R12, desc[UR6][R28.64] ;  /* 0x000000061c0c7981 */ /* 0x000ee2000c1e1d00 */
[----:B--2---:R-:W-:Y:S01]  /*0290*/  FADD R10, -R6, R10 ;  /* 0x0000000a060a7221 */ /* 0x004fe20000000100 */
[----:B------:R-:W-:Y:S01]  /*02a0*/  FADD R8, -R4, R8 ;  /* 0x0000000804087221 */ /* 0x000fe20000000100 */
[C---:B------:R-:W-:Y:S01]  /*02b0*/  FADD R9, -R5.reuse, R9 ;  /* 0x0000000905097221 */ /* 0x040fe20000000100 */
[----:B---3--:R-:W-:Y:S01]  /*02c0*/  FADD R13, -R5, R13 ;  /* 0x0000000d050d7221 */ /* 0x008fe20000000100 */
[----:B------:R-:W-:Y:S01]  /*02d0*/  FADD R14, -R6, R14 ;  /* 0x0000000e060e7221 */ /* 0x000fe20000000100 */
[----:B------:R-:W-:Y:S02]  /*02e0*/  FADD R12, -R4, R12 ;  /* 0x0000000c040c7221 */ /* 0x000fe40000000100 */
[----:B------:R-:W-:Y:S01]  /*02f0*/  FMUL R2, R10, R13 ;  /* 0x0000000d0a027220 */ /* 0x000fe20000400000 */
[----:B------:R-:W-:Y:S01]  /*0300*/  FMUL R3, R8, R14 ;  /* 0x0000000e08037220 */ /* 0x000fe20000400000 */
[----:B------:R-:W-:-:S02]  /*0310*/  FMUL R11, R9, R12 ;  /* 0x0000000c090b7220 */ /* 0x000fc40000400000 */
[----:B------:R-:W-:Y:S01]  /*0320*/  FFMA R2, R9, R14, -R2 ;  /* 0x0000000e09027223 */ /* 0x000fe20000000802 */
[----:B------:R-:W-:Y:S01]  /*0330*/  FFMA R3, R10, R12, -R3 ;  /* 0x0000000c0a037223 */ /* 0x000fe20000000803 */
[----:B------:R-:W-:Y:S01]  /*0340*/  FMUL R9, R19, R14 ;  /* 0x0000000e13097220 */ /* 0x000fe20000400000 */
[-C--:B------:R-:W-:Y:S01]  /*0350*/  FFMA R8, R8, R13.reuse, -R11 ;  /* 0x0000000d08087223 */ /* 0x080fe2000000080b */
[-C--:B------:R-:W-:Y:S01]  /*0360*/  FMUL R16, R7, R13.reuse ;  /* 0x0000000d07107220 */ /* 0x080fe20000400000 */
[CC--:B------:R-:W-:Y:S01]  /*0370*/  FMUL R10, R20.reuse, R12.reuse ;  /* 0x0000000c140a7220 */ /* 0x0c0fe20000400000 */
[----:B------:R-:W-:Y:S01]  /*0380*/  FFMA R9, R20, R13, -R9 ;  /* 0x0000000d14097223 */ /* 0x000fe20000000809 */
[----:B------:R-:W-:Y:S01]  /*0390*/  FADD R2, RZ, R2 ;  /* 0x00000002ff027221 */ /* 0x000fe20000000000 */
[----:B------:R-:W-:Y:S01]  /*03a0*/  FFMA R11, R19, R12, -R16 ;  /* 0x0000000c130b7223 */ /* 0x000fe20000000810 */
[----:B------:R-:W-:Y:S01]  /*03b0*/  FFMA R10, R7, R14, -R10 ;  /* 0x0000000e070a7223 */ /* 0x000fe2000000080a */
[----:B------:R-:W-:Y:S01]  /*03c0*/  FADD R3, RZ, R3 ;  /* 0x00000003ff037221 */ /* 0x000fe20000000000 */
[----:B------:R-:W-:Y:S01]  /*03d0*/  FADD R8, RZ, R8 ;  /* 0x00000008ff087221 */ /* 0x000fe20000000000 */
[----:B------:R-:W-:-:S02]  /*03e0*/  FADD R16, R2, R9 ;  /* 0x0000000902107221 */ /* 0x000fc40000000000 */
[----:B------:R-:W-:Y:S01]  /*03f0*/  FADD R3, R3, R10 ;  /* 0x0000000a03037221 */ /* 0x000fe20000000000 */
[----:B------:R-:W-:-:S07]  /*0400*/  FADD R2, R8, R11 ;  /* 0x0000000b08027221 */ /* 0x000fce0000000000 */
.L_x_3:
[----:B------:R-:W-:Y:S05]  /*0410*/  BSYNC.RECONVERGENT B1 ;  /* 0x0000000000017941 */ /* 0x000fea0003800200 */
.L_x_2:
[----:B------:R-:W-:Y:S05]  /*0420*/  @!P1 BRA `(.L_x_1) ;  /* 0x0000000000709947 */ /* 0x000fea0003800000 */
[----:B------:R-:W-:Y:S01]  /*0430*/  IADD3 R9, PT, PT, R0, UR5, RZ ;  /* 0x0000000500097c10 */ /* 0x000fe2000fffe0ff */
[----:B------:R-:W2:Y:S04]  /*0440*/  LDG.E.128 R12, desc[UR6][R26.64] ;  /* 0x000000061a0c7981 */ /* 0x000ea8000c1e1d00 */
[----:B------:R-:W-:-:S06]  /*0450*/  IMAD.WIDE.U32 R8, R9, 0x10, R24 ;  /* 0x0000001009087825 */ /* 0x000fcc00078e0018 */
[----:B------:R-:W3:Y:S02]  /*0460*/  LDG.E.128 R8, desc[UR6][R8.64] ;  /* 0x0000000608087981 */ /* 0x000ee4000c1e1d00 */
[----:B---3--:R-:W-:Y:S01]  /*0470*/  FADD R10, -R6, R10 ;  /* 0x0000000a060a7221 */ /* 0x008fe20000000100 */
[----:B------:R-:W-:Y:S01]  /*0480*/  FADD R11, -R4, R8 ;  /* 0x00000008040b7221 */ /* 0x000fe20000000100 */
[----:B------:R-:W-:Y:S02]  /*0490*/  FADD R21, -R5, R9 ;  /* 0x0000000905157221 */ /* 0x000fe40000000100 */
[----:B------:R-:W-:-:S04]  /*04a0*/  FMUL R29, R7, R10 ;  /* 0x0000000a071d7220 */ /* 0x000fc80000400000 */
[C---:B------:R-:W-:Y:S01]  /*04b0*/  FFMA R28, R20.reuse, R11, -R29 ;  /* 0x0000000b141c7223 */ /* 0x040fe2000000081d */
[----:B------:R-:W-:-:S04]  /*04c0*/  FMUL R20, R20, R21 ;  /* 0x0000001514147220 */ /* 0x000fc80000400000 */
[C---:B------:R-:W-:Y:S01]  /*04d0*/  FFMA R29, R19.reuse, R10, -R20 ;  /* 0x0000000a131d7223 */ /* 0x040fe20000000814 */
[----:B------:R-:W-:Y:S01]  /*04e0*/  FMUL R20, R19, R11 ;  /* 0x0000000b13147220 */ /* 0x000fe20000400000 */
[----:B--2---:R-:W-:Y:S01]  /*04f0*/  FADD R13, -R5, R13 ;  /* 0x0000000d050d7221 */ /* 0x004fe20000000100 */
[----:B------:R-:W-:Y:S01]  /*0500*/  FADD R14, -R6, R14 ;  /* 0x0000000e060e7221 */ /* 0x000fe20000000100 */
[----:B------:R-:W-:Y:S01]  /*0510*/  FADD R12, -R4, R12 ;  /* 0x0000000c040c7221 */ /* 0x000fe20000000100 */
[----:B------:R-:W-:Y:S01]  /*0520*/  FFMA R7, R7, R21, -R20 ;  /* 0x0000001507077223 */ /* 0x000fe20000000814 */
[-C--:B------:R-:W-:Y:S02]  /*0530*/  FMUL R8, R10, R13.reuse ;  /* 0x0000000d0a087220 */ /* 0x080fe40000400000 */
[----:B------:R-:W-:Y:S01]  /*0540*/  FMUL R20, R21, R12 ;  /* 0x0000000c15147220 */ /* 0x000fe20000400000 */
[----:B------:R-:W-:Y:S01]  /*0550*/  FADD R2, R2, R7 ;  /* 0x0000000702027221 */ /* 0x000fe20000000000 */
[-C--:B------:R-:W-:Y:S01]  /*0560*/  FMUL R7, R11, R14.reuse ;  /* 0x0000000e0b077220 */ /* 0x080fe20000400000 */
[----:B------:R-:W-:Y:S01]  /*0570*/  FADD R16, R16, R29 ;  /* 0x0000001d10107221 */ /* 0x000fe20000000000 */
[----:B------:R-:W-:Y:S01]  /*0580*/  FADD R3, R3, R28 ;  /* 0x0000001c03037221 */ /* 0x000fe20000000000 */
[----:B------:R-:W-:Y:S01]  /*0590*/  FFMA R21, R21, R14, -R8 ;  /* 0x0000000e15157223 */ /* 0x000fe20000000808 */
[----:B------:R-:W-:Y:S01]  /*05a0*/  FFMA R10, R10, R12, -R7 ;  /* 0x0000000c0a0a7223 */ /* 0x000fe20000000807 */
[----:B------:R-:W-:-:S02]  /*05b0*/  FFMA R11, R11, R13, -R20 ;  /* 0x0000000d0b0b7223 */ /* 0x000fc40000000814 */
[----:B------:R-:W-:Y:S01]  /*05c0*/  FADD R16, R16, R21 ;  /* 0x0000001510107221 */ /* 0x000fe20000000000 */
[----:B------:R-:W-:Y:S01]  /*05d0*/  FADD R3, R3, R10 ;  /* 0x0000000a03037221 */ /* 0x000fe20000000000 */
[----:B------:R-:W-:-:S07]  /*05e0*/  FADD R2, R2, R11 ;  /* 0x0000000b02027221 */ /* 0x000fce0000000000 */
.L_x_1:
[----:B------:R-:W-:Y:S05]  /*05f0*/  BSYNC.RECONVERGENT B0 ;  /* 0x0000000000007941 */ /* 0x000fea0003800200 */
.L_x_0:
[----:B------:R-:W-:Y:S01]  /*0600*/  ISETP.NE.AND P0, PT, R18, RZ, PT ;  /* 0x000000ff1200720c */ /* 0x000fe20003f05270 */
[----:B------:R-:W-:-:S12]  /*0610*/  BSSY.RECONVERGENT B0, `(.L_x_4) ;  /* 0x0000047000007945 */ /* 0x000fd80003800200 */
[----:B------:R-:W-:Y:S05]  /*0620*/  @!P0 BRA `(.L_x_5) ;  /* 0x0000000400148947 */ /* 0x000fea0003800000 */
[----:B------:R-:W-:-:S05]  /*0630*/  IADD3 R19, PT, PT, R0, -UR8, RZ ;  /* 0x8000000800137c10 */ /* 0x000fca000fffe0ff */
[----:B------:R-:W-:-:S06]  /*0640*/  IMAD.WIDE.U32 R8, R19, 0x10, R24 ;  /* 0x0000001013087825 */ /* 0x000fcc00078e0018 */
[----:B------:R-:W2:Y:S01]  /*0650*/  LDG.E.128 R8, desc[UR6][R8.64] ;  /* 0x0000000608087981 */ /* 0x000ea2000c1e1d00 */
[C---:B------:R-:W-:Y:S01]  /*0660*/  ISETP.NE.AND P0, PT, R17.reuse, RZ, PT ;  /* 0x000000ff1100720c */ /* 0x040fe20003f05270 */
[----:B------:R-:W-:Y:S01]  /*0670*/  BSSY.RECONVERGENT B1, `(.L_x_6) ;  /* 0x0000023000017945 */ /* 0x000fe20003800200 */
[----:B------:R-:W-:Y:S01]  /*0680*/  ISETP.GE.U32.AND P1, PT, R17, UR5, PT ;  /* 0x0000000511007c0c */ /* 0x000fe2000bf26070 */
[----:B--2--5:R-:W-:Y:S01]  /*0690*/  FADD R7, -R4, R8 ;  /* 0x0000000804077221 */ /* 0x024fe20000000100 */
[----:B------:R-:W-:Y:S01]  /*06a0*/  FADD R17, -R5, R9 ;  /* 0x0000000905117221 */ /* 0x000fe20000000100 */
[----:B------:R-:W-:-:S08]  /*06b0*/  FADD R18, -R6, R10 ;  /* 0x0000000a06127221 */ /* 0x000fd00000000100 */
[----:B------:R-:W-:Y:S05]  /*06c0*/  @!P0 BRA `(.L_x_7) ;  /* 0x0000000000748947 */ /* 0x000fea0003800000 */
[----:B------:R-:W-:Y:S01]  /*06d0*/  ULOP3.LUT UR4, URZ, UR8, URZ, 0x33, !UPT ;  /* 0x00000008ff047292 */ /* 0x000fe2000f8e33ff */
[----:B------:R-:W2:Y:S05]  /*06e0*/  LDG.E.128 R8, desc[UR6][R26.64] ;  /* 0x000000061a087981 */ /* 0x000eaa000c1e1d00 */
[----:B------:R-:W-:-:S05]  /*06f0*/  IADD3 R13, PT, PT, R0, UR4, RZ ;  /* 0x00000004000d7c10 */ /* 0x000fca000fffe0ff */
[----:B------:R-:W-:-:S06]  /*0700*/  IMAD.WIDE.U32 R12, R13, 0x10, R24 ;  /* 0x000000100d0c7825 */ /* 0x000fcc00078e0018 */
[----:B------:R-:W3:Y:S01]  /*0710*/  LDG.E.128 R12, desc[UR6][R12.64] ;  /* 0x000000060c0c7981 */ /* 0x000ee2000c1e1d00 */
[----:B--2---:R-:W-:Y:S01]  /*0720*/  FADD R21, -R6, R10 ;  /* 0x0000000a06157221 */ /* 0x004fe20000000100 */
[C---:B------:R-:W-:Y:S01]  /*0730*/  FADD R20, -R5.reuse, R9 ;  /* 0x0000000905147221 */ /* 0x040fe20000000100 */
[C---:B------:R-:W-:Y:S01]  /*0740*/  FADD R28, -R4.reuse, R8 ;  /* 0x00000008041c7221 */ /* 0x040fe20000000100 */
[----:B---3--:R-:W-:Y:S01]  /*0750*/  FADD R11, -R5, R13 ;  /* 0x0000000d050b7221 */ /* 0x008fe20000000100 */
[----:B------:R-:W-:Y:S01]  /*0760*/  FADD R10, -R4, R12 ;  /* 0x0000000c040a7221 */ /* 0x000fe20000000100 */
[----:B------:R-:W-:Y:S02]  /*0770*/  FADD R14, -R6, R14 ;  /* 0x0000000e060e7221 */ /* 0x000fe40000000100 */
[C---:B------:R-:W-:Y:S01]  /*0780*/  FMUL R9, R21.reuse, R11 ;  /* 0x0000000b15097220 */ /* 0x040fe20000400000 */
[----:B------:R-:W-:-:S03]  /*0790*/  FMUL R15, R21, R10 ;  /* 0x0000000a150f7220 */ /* 0x000fc60000400000 */
[C---:B------:R-:W-:Y:S01]  /*07a0*/  FFMA R9, R20.reuse, R14, -R9 ;  /* 0x0000000e14097223 */ /* 0x040fe20000000809 */
[----:B------:R-:W-:Y:S01]  /*07b0*/  FMUL R20, R20, R10 ;  /* 0x0000000a14147220 */ /* 0x000fe20000400000 */
[-C--:B------:R-:W-:Y:S01]  /*07c0*/  FMUL R21, R17, R14.reuse ;  /* 0x0000000e11157220 */ /* 0x080fe20000400000 */
[CC--:B------:R-:W-:Y:S01]  /*07d0*/  FFMA R8, R28.reuse, R14.reuse, -R15 ;  /* 0x0000000e1c087223 */ /* 0x0c0fe2000000080f */
[C---:B------:R-:W-:Y:S01]  /*07e0*/  FMUL R15, R7.reuse, R14 ;  /* 0x0000000e070f7220 */ /* 0x040fe20000400000 */
[-C--:B------:R-:W-:Y:S01]  /*07f0*/  FMUL R26, R7, R11.reuse ;  /* 0x0000000b071a7220 */ /* 0x080fe20000400000 */
[-C--:B------:R-:W-:Y:S01]  /*0800*/  FFMA R13, R28, R11.reuse, -R20 ;  /* 0x0000000b1c0d7223 */ /* 0x080fe20000000814 */
[C---:B------:R-:W-:Y:S01]  /*0810*/  FFMA R12, R18.reuse, R11, -R21 ;  /* 0x0000000b120c7223 */ /* 0x040fe20000000815 */
[-C--:B------:R-:W-:Y:S01]  /*0820*/  FFMA R14, R18, R10.reuse, -R15 ;  /* 0x0000000a120e7223 */ /* 0x080fe2000000080f */
[----:B------:R-:W-:Y:S01]  /*0830*/  FFMA R11, R17, R10, -R26 ;  /* 0x0000000a110b7223 */ /* 0x000fe2000000081a */
[----:B------:R-:W-:Y:S01]  /*0840*/  FADD R9, R16, R9 ;  /* 0x0000000910097221 */ /* 0x000fe20000000000 */
[----:B------:R-:W-:Y:S01]  /*0850*/  FADD R3, R3, -R8 ;  /* 0x8000000803037221 */ /* 0x000fe20000000000 */
[----:B------:R-:W-:-:S02]  /*0860*/  FADD R2, R2, R13 ;  /* 0x0000000d02027221 */ /* 0x000fc40000000000 */
[----:B------:R-:W-:Y:S01]  /*0870*/  FADD R16, R9, R12 ;  /* 0x0000000c09107221 */ /* 0x000fe20000000000 */
[----:B------:R-:W-:Y:S01]  /*0880*/  FADD R3, R3, -R14 ;  /* 0x8000000e03037221 */ /* 0x000fe20000000000 */
[----:B------:R-:W-:-:S07]  /*0890*/  FADD R2, R2, R11 ;  /* 0x0000000b02027221 */ /* 0x000fce0000000000 */
.L_x_7:
[----:B------:R-:W-:Y:S05]  /*08a0*/  BSYNC.RECONVERGENT B1 ;  /* 0x0000000000017941 */ /* 0x000fea0003800200 */
.L_x_6:
[----:B------:R-:W-:Y:S05]  /*08b0*/  @P1 BRA `(.L_x_5) ;  /* 0x0000000000701947 */ /* 0x000fea0003800000 */
[----:B------:R-:W-:Y:S01]  /*08c0*/  IADD3 R11, PT, PT, R19, 0x1, RZ ;  /* 0x00000001130b7810 */ /* 0x000fe20007ffe0ff */
[----:B------:R-:W2:Y:S04]  /*08d0*/  LDG.E.128 R12, desc[UR6][R22.64+0x10] ;  /* 0x00001006160c7981 */ /* 0x000ea8000c1e1d00 */
[----:B------:R-:W-:-:S06]  /*08e0*/  IMAD.WIDE.U32 R10, R11, 0x10, R24 ;  /* 0x000000100b0a7825 */ /* 0x000fcc00078e0018 */
[----:B------:R-:W3:Y:S01]  /*08f0*/  LDG.E.128 R8, desc[UR6][R10.64] ;  /* 0x000000060a087981 */ /* 0x000ee2000c1e1d00 */
[C---:B--2---:R-:W-:Y:S01]  /*0900*/  FADD R12, -R4.reuse, R12 ;  /* 0x0000000c040c7221 */ /* 0x044fe20000000100 */
[C---:B---3--:R-:W-:Y:S01]  /*0910*/  FADD R9, -R5.reuse, R9 ;  /* 0x0000000905097221 */ /* 0x048fe20000000100 */
[----:B------:R-:W-:Y:S01]  /*0920*/  FADD R8, -R4, R8 ;  /* 0x0000000804087221 */ /* 0x000fe20000000100 */
[----:B------:R-:W-:Y:S01]  /*0930*/  FADD R20, -R6, R10 ;  /* 0x0000000a06147221 */ /* 0x000fe20000000100 */
[----:B------:R-:W-:Y:S01]  /*0940*/  FADD R10, -R5, R13 ;  /* 0x0000000d050a7221 */ /* 0x000fe20000000100 */
[CC--:B------:R-:W-:Y:S01]  /*0950*/  FMUL R24, R18.reuse, R9.reuse ;  /* 0x0000000912187220 */ /* 0x0c0fe20000400000 */
[-C--:B------:R-:W-:Y:S01]  /*0960*/  FMUL R18, R18, R8.reuse ;  /* 0x0000000812127220 */ /* 0x080fe20000400000 */
[----:B------:R-:W-:Y:S01]  /*0970*/  FMUL R26, R17, R8 ;  /* 0x00000008111a7220 */ /* 0x000fe20000400000 */
[----:B------:R-:W-:Y:S01]  /*0980*/  FADD R13, -R6, R14 ;  /* 0x0000000e060d7221 */ /* 0x000fe20000000100 */
[-C--:B------:R-:W-:Y:S01]  /*0990*/  FMUL R4, R10, R20.reuse ;  /* 0x000000140a047220 */ /* 0x080fe20000400000 */
[-C--:B------:R-:W-:Y:S01]  /*09a0*/  FFMA R18, R7, R20.reuse, -R18 ;  /* 0x0000001407127223 */ /* 0x080fe20000000812 */
[-C--:B------:R-:W-:Y:S01]  /*09b0*/  FFMA R17, R17, R20.reuse, -R24 ;  /* 0x0000001411117223 */ /* 0x080fe20000000818 */
[-C--:B------:R-:W-:Y:S01]  /*09c0*/  FFMA R7, R7, R9.reuse, -R26 ;  /* 0x0000000907077223 */ /* 0x080fe2000000081a */
[C---:B------:R-:W-:Y:S01]  /*09d0*/  FMUL R5, R12.reuse, R20 ;  /* 0x000000140c057220 */ /* 0x040fe20000400000 */
[-C--:B------:R-:W-:Y:S01]  /*09e0*/  FMUL R11, R12, R9.reuse ;  /* 0x000000090c0b7220 */ /* 0x080fe20000400000 */
[----:B------:R-:W-:Y:S01]  /*09f0*/  FFMA R9, R13, R9, -R4 ;  /* 0x000000090d097223 */ /* 0x000fe20000000804 */
[----:B------:R-:W-:Y:S01]  /*0a00*/  FADD R16, R16, R17 ;  /* 0x0000001110107221 */ /* 0x000fe20000000000 */
[----:B------:R-:W-:Y:S01]  /*0a10*/  FADD R3, R3, -R18 ;  /* 0x8000001203037221 */ /* 0x000fe20000000000 */
[----:B------:R-:W-:Y:S01]  /*0a20*/  FADD R2, R2, R7 ;  /* 0x0000000702027221 */ /* 0x000fe20000000000 */
[-C--:B------:R-:W-:Y:S01]  /*0a30*/  FFMA R4, R13, R8.reuse, -R5 ;  /* 0x000000080d047223 */ /* 0x080fe20000000805 */
[----:B------:R-:W-:Y:S01]  /*0a40*/  FFMA R11, R10, R8, -R11 ;  /* 0x000000080a0b7223 */ /* 0x000fe2000000080b */
[----:B------:R-:W-:-:S02]  /*0a50*/  FADD R16, R16, R9 ;  /* 0x0000000910107221 */ /* 0x000fc40000000000 */
[----:B------:R-:W-:Y:S01]  /*0a60*/  FADD R3, R3, -R4 ;  /* 0x8000000403037221 */ /* 0x000fe20000000000 */
[----:B------:R-:W-:-:S07]  /*0a70*/  FADD R2, R2, R11 ;  /* 0x0000000b02027221 */ /* 0x000fce0000000000 */
.L_x_5:
[----:B------:R-:W-:Y:S05]  /*0a80*/  BSYNC.RECONVERGENT B0 ;  /* 0x0000000000007941 */ /* 0x000fea0003800200 */
.L_x_4:
[----:B-----5:R-:W0:Y:S02]  /*0a90*/  LDC.64 R4, c[0x0][0x388] ;  /* 0x0000e200ff047b82 */ /* 0x020e240000000a00 */
[----:B0-----:R-:W-:-:S05]  /*0aa0*/  IMAD.WIDE.U32 R4, R0, 0xc, R4 ;  /* 0x0000000c00047825 */ /* 0x001fca00078e0004 */
[----:B------:R-:W-:Y:S04]  /*0ab0*/  STG.E desc[UR6][R4.64], R16 ;  /* 0x0000001004007986 */ /* 0x000fe8000c101906 */
[----:B------:R-:W-:Y:S04]  /*0ac0*/  STG.E desc[UR6][R4.64+0x4], R3 ;  /* 0x0000040304007986 */ /* 0x000fe8000c101906 */
[----:B------:R-:W-:Y:S01]  /*0ad0*/  STG.E desc[UR6][R4.64+0x8], R2 ;  /* 0x0000080204007986 */ /* 0x000fe2000c101906 */
[----:B------:R-:W-:Y:S05]  /*0ae0*/  EXIT ;  /* 0x000000000000794d */ /* 0x000fea0003800000 */
.L_x_8:
[----:B------:R-:W-:-:S00]  /*0af0*/  BRA `(.L_x_8) ;  /* 0xfffffffc00fc7947 */ /* 0x000fc0000383ffff */
[----:B------:R-:W-:-:S00]  /*0b00*/  NOP ;  /* 0x0000000000007918 */ /* 0x000fc00000000000 */
[----:B------:R-:W-:-:S00]  /*0b10*/  NOP ;  /* 0x0000000000007918 */ /* 0x000fc00000000000 */
[----:B------:R-:W-:-:S00]  /*0b20*/  NOP ;  /* 0x0000000000007918 */ /* 0x000fc00000000000 */
[----:B------:R-:W-:-:S00]  /*0b30*/  NOP ;  /* 0x0000000000007918 */ /* 0x000fc00000000000 */
[----:B------:R-:W-:-:S00]  /*0b40*/  NOP ;  /* 0x0000000000007918 */ /* 0x000fc00000000000 */
[----:B------:R-:W-:-:S00]  /*0b50*/  NOP ;  /* 0x0000000000007918 */ /* 0x000fc00000000000 */
[----:B------:R-:W-:-:S00]  /*0b60*/  NOP ;  /* 0x0000000000007918 */ /* 0x000fc00000000000 */
[----:B------:R-:W-:-:S00]  /*0b70*/  NOP ;  /* 0x0000000000007918 */ /* 0x000fc00000000000 */
.L_x_124:


//--------------------- .text._Z12cloth_kernelP6float4S0_S0_S0_jj6float3f --------------------------
	.section	.text._Z12cloth_kernelP6float4S0_S0_S0_jj6float3f,"ax",@progbits
	.align	128
        .global         _Z12cloth_kernelP6float4S0_S0_S0_jj6float3f
        .type           _Z12cloth_kernelP6float4S0_S0_S0_jj6float3f,@function
        .size           _Z12cloth_kernelP6float4S0_S0_S0_jj6float3f,(.L_x_123 - _Z12cloth_kernelP6float4S0_S0_S0_jj6float3f)
        .other          _Z12cloth_kernelP6float4S0_S0_S0_jj6float3f,@"STO_CUDA_ENTRY STV_DEFAULT"
_Z12cloth_kernelP6float4S0_S0_S0_jj6float3f:
.text._Z12cloth_kernelP6float4S0_S0_S0_jj6float3f:
[----:B------:R-:W-:Y:S01]  /*0000*/  LDC R1, c[0x0][0x37c] ;  /* 0x0000df00ff017b82 */ /* 0x000fe20000000800 */
[----:B------:R-:W0:Y:S07]  /*0010*/  S2R R3, SR_TID.X ;  /* 0x0000000000037919 */ /* 0x000e2e0000002100 */
[----:B------:R-:W0:Y:S01]  /*0020*/  S2UR UR4, SR_CTAID.X ;  /* 0x00000000000479c3 */ /* 0x000e220000002500 */
[----:B------:R-:W1:Y:S01]  /*0030*/  LDCU.64 UR8, c[0x0][0x3a0] ;  /* 0x00007400ff0877ac */ /* 0x000e620008000a00 */
[----:B------:R-:W2:Y:S06]  /*0040*/  S2R R5, SR_TID.Y ;  /* 0x0000000000057919 */ /* 0x000eac0000002200 */
[----:B------:R-:W0:Y:S08]  /*0050*/  LDC R0, c[0x0][0x360] ;  /* 0x0000d800ff007b82 */ /* 0x000e300000000800 */
        /* <DEDUP_REMOVED lines=10> */
[----:B------:R-:W2:Y:S06]  /*0100*/  LDCU.64 UR10, c[0x0][0x3a8] ;  /* 0x00007500ff0a77ac */ /* 0x000eac0008000a00 */
[----:B------:R-:W3:Y:S01]  /*0110*/  LDC.64 R10, c[0x0][0x380] ;  /* 0x0000e000ff0a7b82 */ /* 0x000ee20000000a00 */
[----:B------:R-:W4:Y:S01]  /*0120*/  LDCU UR5, c[0x0][0x3b0] ;  /* 0x00007600ff0577ac */ /* 0x000f220008000800 */
[----:B0-----:R-:W-:-:S05]  /*0130*/  IMAD.WIDE.U32 R20, R2, 0x10, R20 ;  /* 0x0000001002147825 */ /* 0x001fca00078e0014 */
[----:B-1----:R-:W2:Y:S01]  /*0140*/  LDG.E.128 R4, desc[UR6][R20.64] ;  /* 0x0000000614047981 */ /* 0x002ea2000c1e1d00 */
[----:B---3--:R-:W-:-:S06]  /*0150*/  IMAD.WIDE.U32 R12, R2, 0x10, R10 ;  /* 0x00000010020c7825 */ /* 0x008fcc00078e000a */
[----:B------:R-:W5:Y:S01]  /*0160*/  LDG.E.128 R12, desc[UR6][R12.64] ;  /* 0x000000060c0c7981 */ /* 0x000f62000c1e1d00 */
[----:B------:R-:W-:Y:S01]  /*0170*/  UIADD3 UR4, UPT, UPT, UR9, -0x1, URZ ;  /* 0xffffffff09047890 */ /* 0x000fe2000fffe0ff */
[----:B------:R-:W-:Y:S01]  /*0180*/  HFMA2 R8, -RZ, RZ, 1.8623046875, 0.2249755859375 ;  /* 0x3f733333ff087431 */ /* 0x000fe200000001ff */
[----:B------:R-:W-:Y:S01]  /*0190*/  IADD3 R17, PT, PT, R2, UR8, RZ ;  /* 0x0000000802117c10 */ /* 0x000fe2000fffe0ff */
[----:B------:R-:W-:Y:S03]  /*01a0*/  BSSY.RECONVERGENT B2, `(.L_x_9) ;  /* 0x000004f000027945 */ /* 0x000fe60003800200 */
[----:B------:R-:W-:Y:S01]  /*01b0*/  ISETP.GE.U32.AND P0, PT, R3, UR4, PT ;  /* 0x0000000403007c0c */ /* 0x000fe2000bf06070 */
[----:B------:R-:W-:-:S04]  /*01c0*/  IMAD.WIDE R10, R17, 0x10, R10 ;  /* 0x00000010110a7825 */ /* 0x000fc800078e020a */
[----:B--2---:R-:W-:Y:S01]  /*01d0*/  FFMA R8, R5, -R8, -10 ;  /* 0xc120000005087423 */ /* 0x004fe20000000808 */
[----:B------:R-:W-:Y:S01]  /*01e0*/  FFMA R9, R4, -0.94999998807907104492, RZ ;  /* 0xbf73333304097823 */ /* 0x000fe200000000ff */
[----:B------:R-:W-:Y:S02]  /*01f0*/  FFMA R7, R6, -0.94999998807907104492, RZ ;  /* 0xbf73333306077823 */ /* 0x000fe400000000ff */
[----:B------:R-:W-:Y:S01]  /*0200*/  FADD R8, R8, UR11 ;  /* 0x0000000b08087e21 */ /* 0x000fe20008000000 */
[----:B------:R-:W-:Y:S01]  /*0210*/  FADD R9, R9, UR10 ;  /* 0x0000000a09097e21 */ /* 0x000fe20008000000 */
[----:B----4-:R-:W-:Y:S02]  /*0220*/  FADD R7, R7, UR5 ;  /* 0x0000000507077e21 */ /* 0x010fe40008000000 */
[----:B------:R-:W-:Y:S05]  /*0230*/  @P0 BRA `(.L_x_10) ;  /* 0x0000000400140947 */ /* 0x000fea0003800000 */
[----:B------:R-:W2:Y:S01]  /*0240*/  LDG.E.128 R16, desc[UR6][R10.64] ;  /* 0x000000060a107981 */ /* 0x000ea2000c1e1d00 */
[----:B------:R-:W-:Y:S01]  /*0250*/  BSSY.RECONVERGENT B0, `(.L_x_11) ;  /* 0x0000013000007945 */ /* 0x000fe20003800200 */
[----:B--2--5:R-:W-:Y:S01]  /*0260*/  FADD R17, -R13, R17 ;  /* 0x000000110d117221 */ /* 0x024fe20000000100 */
[----:B------:R-:W-:Y:S01]  /*0270*/  FADD R34, -R12, R16 ;  /* 0x000000100c227221 */ /* 0x000fe20000000100 */
[----:B------:R-:W-:Y:S02]  /*0280*/  FADD R30, -R14, R18 ;  /* 0x000000120e1e7221 */ /* 0x000fe40000000100 */
[----:B------:R-:W-:-:S04]  /*0290*/  FMUL R15, R17, R17 ;  /* 0x00000011110f7220 */ /* 0x000fc80000400000 */
[----:B------:R-:W-:-:S04]  /*02a0*/  FFMA R15, R34, R34, R15 ;  /* 0x00000022220f7223 */ /* 0x000fc8000000000f */
[----:B------:R-:W-:-:S04]  /*02b0*/  FFMA R15, R30, R30, R15 ;  /* 0x0000001e1e0f7223 */ /* 0x000fc8000000000f */
[----:B------:R0:W1:Y:S01]  /*02c0*/  MUFU.RSQ R16, R15 ;  /* 0x0000000f00107308 */ /* 0x0000620000001400 */
[----:B------:R-:W-:-:S04]  /*02d0*/  IADD3 R18, PT, PT, R15, -0xd000000, RZ ;  /* 0xf30000000f127810 */ /* 0x000fc80007ffe0ff */
[----:B------:R-:W-:-:S13]  /*02e0*/  ISETP.GT.U32.AND P0, PT, R18, 0x727fffff, PT ;  /* 0x727fffff1200780c */ /* 0x000fda0003f04070 */
[----:B01----:R-:W-:Y:S05]  /*02f0*/  @!P0 BRA `(.L_x_12) ;  /* 0x0000000000108947 */ /* 0x003fea0003800000 */
[----:B------:R-:W-:-:S07]  /*0300*/  MOV R16, 0x320 ;  /* 0x0000032000107802 */ /* 0x000fce0000000f00 */
[----:B------:R-:W-:Y:S05]  /*0310*/  CALL.REL.NOINC `($__internal_0_$__cuda_sm20_sqrt_rn_f32_slowpath) ;  /* 0x0000002800947944 */ /* 0x000fea0003c00000 */
[----:B------:R-:W-:Y:S01]  /*0320*/  MOV R31, R32 ;  /* 0x00000020001f7202 */ /* 0x000fe20000000f00 */
[----:B------:R-:W-:Y:S06]  /*0330*/  BRA `(.L_x_13) ;  /* 0x0000000000107947 */ /* 0x000fec0003800000 */
.L_x_12:
[----:B------:R-:W-:Y:S01]  /*0340*/  FMUL.FTZ R18, R15, R16 ;  /* 0x000000100f127220 */ /* 0x000fe20000410000 */
[----:B------:R-:W-:-:S03]  /*0350*/  FMUL.FTZ R16, R16, 0.5 ;  /* 0x3f00000010107820 */ /* 0x000fc60000410000 */
[----:B------:R-:W-:-:S04]  /*0360*/  FFMA R15, -R18, R18, R15 ;  /* 0x00000012120f7223 */ /* 0x000fc8000000010f */
[----:B------:R-:W-:-:S07]  /*0370*/  FFMA R31, R15, R16, R18 ;  /* 0x000000100f1f7223 */ /* 0x000fce0000000012 */
.L_x_13:
[----:B------:R-:W-:Y:S05]  /*0380*/  BSYNC.RECONVERGENT B0 ;  /* 0x0000000000007941 */ /* 0x000fea0003800200 */
.L_x_11:
[----:B------:R-:W0:Y:S01]  /*0390*/  MUFU.RCP R16, R31 ;  /* 0x0000001f00107308 */ /* 0x000e220000001000 */
[----:B------:R-:W-:Y:S01]  /*03a0*/  FADD R18, -R31, 1 ;  /* 0x3f8000001f127421 */ /* 0x000fe20000000100 */
[----:B------:R-:W-:Y:S03]  /*03b0*/  BSSY.RECONVERGENT B3, `(.L_x_14) ;  /* 0x000000d000037945 */ /* 0x000fe60003800200 */
[----:B------:R-:W-:-:S03]  /*03c0*/  FMUL R18, R18, -6000 ;  /* 0xc5bb800012127820 */ /* 0x000fc60000400000 */
[----:B------:R-:W1:Y:S01]  /*03d0*/  FCHK P0, R34, R31 ;  /* 0x0000001f22007302 */ /* 0x000e620000000000 */
[----:B0-----:R-:W-:-:S04]  /*03e0*/  FFMA R15, R16, -R31, 1 ;  /* 0x3f800000100f7423 */ /* 0x001fc8000000081f */
[----:B------:R-:W-:-:S04]  /*03f0*/  FFMA R15, R16, R15, R16 ;  /* 0x0000000f100f7223 */ /* 0x000fc80000000010 */
[----:B------:R-:W-:-:S04]  /*0400*/  FFMA R22, R34, R15, RZ ;  /* 0x0000000f22167223 */ /* 0x000fc800000000ff */
[----:B------:R-:W-:-:S04]  /*0410*/  FFMA R16, R22, -R31, R34 ;  /* 0x8000001f16107223 */ /* 0x000fc80000000022 */
[----:B------:R-:W-:Y:S01]  /*0420*/  FFMA R22, R15, R16, R22 ;  /* 0x000000100f167223 */ /* 0x000fe20000000016 */
[----:B-1----:R-:W-:Y:S06]  /*0430*/  @!P0 BRA `(.L_x_15) ;  /* 0x0000000000108947 */ /* 0x002fec0003800000 */
[----:B------:R-:W-:Y:S02]  /*0440*/  MOV R27, R31 ;  /* 0x0000001f001b7202 */ /* 0x000fe40000000f00 */
[----:B------:R-:W-:-:S07]  /*0450*/  MOV R24, 0x470 ;  /* 0x0000047000187802 */ /* 0x000fce0000000f00 */
[----:B------:R-:W-:Y:S05]  /*0460*/  CALL.REL.NOINC `($__internal_1_$__cuda_sm3x_div_rn_noftz_f32_slowpath) ;  /* 0x00000028009c7944 */ /* 0x000fea0003c00000 */
[----:B------:R-:W-:-:S07]  /*0470*/  MOV R22, R15 ;  /* 0x0000000f00167202 */ /* 0x000fce0000000f00 */
.L_x_15:
[----:B------:R-:W-:Y:S05]  /*0480*/  BSYNC.RECONVERGENT B3 ;  /* 0x0000000000037941 */ /* 0x000fea0003800200 */
.L_x_14:
[----:B------:R-:W0:Y:S01]  /*0490*/  MUFU.RCP R16, R31 ;  /* 0x0000001f00107308 */ /* 0x000e220000001000 */
[----:B------:R-:W-:Y:S07]  /*04a0*/  BSSY.RECONVERGENT B3, `(.L_x_16) ;  /* 0x000000d000037945 */ /* 0x000fee0003800200 */
        /* <DEDUP_REMOVED lines=8> */
[----:B------:R-:W-:Y:S02]  /*0530*/  MOV R27, R31 ;  /* 0x0000001f001b7202 */ /* 0x000fe40000000f00 */
[----:B------:R-:W-:-:S07]  /*0540*/  MOV R24, 0x560 ;  /* 0x0000056000187802 */ /* 0x000fce0000000f00 */
[----:B------:R-:W-:Y:S05]  /*0550*/  CALL.REL.NOINC `($__internal_1_$__cuda_sm3x_div_rn_noftz_f32_slowpath) ;  /* 0x0000002800607944 */ /* 0x000fea0003c00000 */
[----:B------:R-:W-:-:S07]  /*0560*/  MOV R23, R15 ;  /* 0x0000000f00177202 */ /* 0x000fce0000000f00 */
.L_x_17:
[----:B------:R-:W-:Y:S05]  /*0570*/  BSYNC.RECONVERGENT B3 ;  /* 0x0000000000037941 */ /* 0x000fea0003800200 */
.L_x_16:
        /* <DEDUP_REMOVED lines=13> */
.L_x_19:
[----:B------:R-:W-:Y:S05]  /*0650*/  BSYNC.RECONVERGENT B3 ;  /* 0x0000000000037941 */ /* 0x000fea0003800200 */
.L_x_18:
[C---:B------:R-:W-:Y:S01]  /*0660*/  FFMA R9, R18.reuse, R22, R9 ;  /* 0x0000001612097223 */ /* 0x040fe20000000009 */
[C---:B------:R-:W-:Y:S01]  /*0670*/  FFMA R8, R18.reuse, R23, R8 ;  /* 0x0000001712087223 */ /* 0x040fe20000000008 */
[----:B------:R-:W-:-:S07]  /*0680*/  FFMA R7, R18, R15, R7 ;  /* 0x0000000f12077223 */ /* 0x000fce0000000007 */
.L_x_10:
[----:B------:R-:W-:Y:S05]  /*0690*/  BSYNC.RECONVERGENT B2 ;  /* 0x0000000000027941 */ /* 0x000fea0003800200 */
.L_x_9:
[----:B------:R-:W0:Y:S01]  /*06a0*/  LDC.64 R22, c[0x0][0x380] ;  /* 0x0000e000ff167b82 */ /* 0x000e220000000a00 */
[----:B------:R-:W1:Y:S01]  /*06b0*/  LDCU UR5, c[0x0][0x3a0] ;  /* 0x00007400ff0577ac */ /* 0x000e620008000800 */
[----:B------:R-:W-:Y:S01]  /*06c0*/  ISETP.NE.AND P0, PT, R3, RZ, PT ;  /* 0x000000ff0300720c */ /* 0x000fe20003f05270 */
[----:B------:R-:W-:Y:S01]  /*06d0*/  BSSY.RECONVERGENT B2, `(.L_x_20) ;  /* 0x0000048000027945 */ /* 0x000fe20003800200 */
[----:B-1---5:R-:W-:-:S05]  /*06e0*/  IADD3 R15, PT, PT, R2, -UR5, RZ ;  /* 0x80000005020f7c10 */ /* 0x022fca000fffe0ff */
[----:B0-----:R-:W-:-:S06]  /*06f0*/  IMAD.WIDE R22, R15, 0x10, R22 ;  /* 0x000000100f167825 */ /* 0x001fcc00078e0216 */
[----:B------:R-:W-:Y:S05]  /*0700*/  @!P0 BRA `(.L_x_21) ;  /* 0x0000000400108947 */ /* 0x000fea0003800000 */
[----:B------:R-:W2:Y:S01]  /*0710*/  LDG.E.128 R16, desc[UR6][R22.64] ;  /* 0x0000000616107981 */ /* 0x000ea2000c1e1d00 */
[----:B------:R-:W-:Y:S01]  /*0720*/  BSSY.RECONVERGENT B0, `(.L_x_22) ;  /* 0x0000012000007945 */ /* 0x000fe20003800200 */
[----:B--2---:R-:W-:Y:S01]  /*0730*/  FADD R17, -R13, R17 ;  /* 0x000000110d117221 */ /* 0x004fe20000000100 */
        /* <DEDUP_REMOVED lines=11> */
[----:B------:R-:W-:Y:S05]  /*07f0*/  BRA `(.L_x_24) ;  /* 0x0000000000107947 */ /* 0x000fea0003800000 */
.L_x_23:
[----:B------:R-:W-:Y:S01]  /*0800*/  FMUL.FTZ R32, R15, R16 ;  /* 0x000000100f207220 */ /* 0x000fe20000410000 */
[----:B------:R-:W-:-:S03]  /*0810*/  FMUL.FTZ R16, R16, 0.5 ;  /* 0x3f00000010107820 */ /* 0x000fc60000410000 */
[----:B------:R-:W-:-:S04]  /*0820*/  FFMA R15, -R32, R32, R15 ;  /* 0x00000020200f7223 */ /* 0x000fc8000000010f */
[----:B------:R-:W-:-:S07]  /*0830*/  FFMA R32, R15, R16, R32 ;  /* 0x000000100f207223 */ /* 0x000fce0000000020 */
.L_x_24:
[----:B------:R-:W-:Y:S05]  /*0840*/  BSYNC.RECONVERGENT B0 ;  /* 0x0000000000007941 */ /* 0x000fea0003800200 */
.L_x_22:
        /* <DEDUP_REMOVED lines=15> */
.L_x_26:
[----:B------:R-:W-:Y:S05]  /*0940*/  BSYNC.RECONVERGENT B3 ;  /* 0x0000000000037941 */ /* 0x000fea0003800200 */
.L_x_25:
        /* <DEDUP_REMOVED lines=14> */
.L_x_28:
[----:B------:R-:W-:Y:S05]  /*0a30*/  BSYNC.RECONVERGENT B3 ;  /* 0x0000000000037941 */ /* 0x000fea0003800200 */
.L_x_27:
        /* <DEDUP_REMOVED lines=13> */
.L_x_30:
[----:B------:R-:W-:Y:S05]  /*0b10*/  BSYNC.RECONVERGENT B3 ;  /* 0x0000000000037941 */ /* 0x000fea0003800200 */
.L_x_29:
[C---:B------:R-:W-:Y:S01]  /*0b20*/  FFMA R9, R18.reuse, R30, R9 ;  /* 0x0000001e12097223 */ /* 0x040fe20000000009 */
[C---:B------:R-:W-:Y:S01]  /*0b30*/  FFMA R8, R18.reuse, R31, R8 ;  /* 0x0000001f12087223 */ /* 0x040fe20000000008 */
[----:B------:R-:W-:-:S07]  /*0b40*/  FFMA R7, R18, R15, R7 ;  /* 0x0000000f12077223 */ /* 0x000fce0000000007 */
.L_x_21:
[----:B------:R-:W-:Y:S05]  /*0b50*/  BSYNC.RECONVERGENT B2 ;  /* 0x0000000000027941 */ /* 0x000fea0003800200 */
.L_x_20:
[----:B------:R-:W0:Y:S01]  /*0b60*/  LDC.64 R36, c[0x0][0x380] ;  /* 0x0000e000ff247b82 */ /* 0x000e220000000a00 */
[----:B------:R-:W-:Y:S01]  /*0b70*/  ISETP.NE.AND P0, PT, R0, RZ, PT ;  /* 0x000000ff0000720c */ /* 0x000fe20003f05270 */
[----:B------:R-:W-:Y:S01]  /*0b80*/  BSSY.RECONVERGENT B2, `(.L_x_31) ;  /* 0x0000048000027945 */ /* 0x000fe20003800200 */
[----:B------:R-:W-:-:S05]  /*0b90*/  IADD3 R15, PT, PT, R2, -0x1, RZ ;  /* 0xffffffff020f7810 */ /* 0x000fca0007ffe0ff */
        /* <DEDUP_REMOVED lines=17> */
.L_x_34:
[----:B------:R-:W-:Y:S01]  /*0cb0*/  FMUL.FTZ R32, R15, R16 ;  /* 0x000000100f207220 */ /* 0x000fe20000410000 */
[----:B------:R-:W-:-:S03]  /*0cc0*/  FMUL.FTZ R16, R16, 0.5 ;  /* 0x3f00000010107820 */ /* 0x000fc60000410000 */
[----:B------:R-:W-:-:S04]  /*0cd0*/  FFMA R15, -R32, R32, R15 ;  /* 0x00000020200f7223 */ /* 0x000fc8000000010f */
[----:B------:R-:W-:-:S07]  /*0ce0*/  FFMA R32, R15, R16, R32 ;  /* 0x000000100f207223 */ /* 0x000fce0000000020 */
.L_x_35:
[----:B------:R-:W-:Y:S05]  /*0cf0*/  BSYNC.RECONVERGENT B0 ;  /* 0x0000000000007941 */ /* 0x000fea0003800200 */
.L_x_33:
        /* <DEDUP_REMOVED lines=15> */
.L_x_37:
[----:B------:R-:W-:Y:S05]  /*0df0*/  BSYNC.RECONVERGENT B3 ;  /* 0x0000000000037941 */ /* 0x000fea0003800200 */
.L_x_36:
        /* <DEDUP_REMOVED lines=14> */
.L_x_39:
[----:B------:R-:W-:Y:S05]  /*0ee0*/  BSYNC.RECONVERGENT B3 ;  /* 0x0000000000037941 */ /* 0x000fea0003800200 */
.L_x_38:
        /* <DEDUP_REMOVED lines=13> */
.L_x_41:
[----:B------:R-:W-:Y:S05]  /*0fc0*/  BSYNC.RECONVERGENT B3 ;  /* 0x0000000000037941 */ /* 0x000fea0003800200 */
.L_x_40:
[C---:B------:R-:W-:Y:S01]  /*0fd0*/  FFMA R9, R18.reuse, R30, R9 ;  /* 0x0000001e12097223 */ /* 0x040fe20000000009 */
[C---:B------:R-:W-:Y:S01]  /*0fe0*/  FFMA R8, R18.reuse, R31, R8 ;  /* 0x0000001f12087223 */ /* 0x040fe20000000008 */
[----:B------:R-:W-:-:S07]  /*0ff0*/  FFMA R7, R18, R15, R7 ;  /* 0x0000000f12077223 */ /* 0x000fce0000000007 */
.L_x_32:
[----:B------:R-:W-:Y:S05]  /*1000*/  BSYNC.RECONVERGENT B2 ;  /* 0x0000000000027941 */ /* 0x000fea0003800200 */
.L_x_31:
[----:B------:R-:W0:Y:S01]  /*1010*/  LDCU UR5, c[0x0][0x3a0] ;  /* 0x00007400ff0577ac */ /* 0x000e220008000800 */
[----:B------:R-:W-:Y:S01]  /*1020*/  BSSY.RECONVERGENT B2, `(.L_x_42) ;  /* 0x0000048000027945 */ /* 0x000fe20003800200 */
[----:B0-----:R-:W-:-:S06]  /*1030*/  UIADD3 UR5, UPT, UPT, UR5, -0x1, URZ ;  /* 0xffffffff05057890 */ /* 0x001fcc000fffe0ff */
[----:B------:R-:W-:-:S13]  /*1040*/  ISETP.GE.U32.AND P0, PT, R0, UR5, PT ;  /* 0x0000000500007c0c */ /* 0x000fda000bf06070 */
[----:B------:R-:W-:Y:S05]  /*1050*/  @P0 BRA `(.L_x_43) ;  /* 0x0000000400100947 */ /* 0x000fea0003800000 */
        /* <DEDUP_REMOVED lines=15> */
.L_x_45:
[----:B------:R-:W-:Y:S01]  /*1150*/  FMUL.FTZ R32, R15, R16 ;  /* 0x000000100f207220 */ /* 0x000fe20000410000 */
[----:B------:R-:W-:-:S03]  /*1160*/  FMUL.FTZ R16, R16, 0.5 ;  /* 0x3f00000010107820 */ /* 0x000fc60000410000 */
[----:B------:R-:W-:-:S04]  /*1170*/  FFMA R15, -R32, R32, R15 ;  /* 0x00000020200f7223 */ /* 0x000fc8000000010f */
[----:B------:R-:W-:-:S07]  /*1180*/  FFMA R32, R15, R16, R32 ;  /* 0x000000100f207223 */ /* 0x000fce0000000020 */
.L_x_46:
[----:B------:R-:W-:Y:S05]  /*1190*/  BSYNC.RECONVERGENT B0 ;  /* 0x0000000000007941 */ /* 0x000fea0003800200 */
.L_x_44:
        /* <DEDUP_REMOVED lines=15> */
.L_x_48:
[----:B------:R-:W-:Y:S05]  /*1290*/  BSYNC.RECONVERGENT B3 ;  /* 0x0000000000037941 */ /* 0x000fea0003800200 */
.L_x_47:
        /* <DEDUP_REMOVED lines=14> */
.L_x_50:
[----:B------:R-:W-:Y:S05]  /*1380*/  BSYNC.RECONVERGENT B3 ;  /* 0x0000000000037941 */ /* 0x000fea0003800200 */
.L_x_49:
        /* <DEDUP_REMOVED lines=13> */
.L_x_52:
[----:B------:R-:W-:Y:S05]  /*1460*/  BSYNC.RECONVERGENT B3 ;  /* 0x0000000000037941 */ /* 0x000fea0003800200 */
.L_x_51:
[C---:B------:R-:W-:Y:S01]  /*1470*/  FFMA R9, R18.reuse, R30, R9 ;  /* 0x0000001e12097223 */ /* 0x040fe20000000009 */
[C---:B------:R-:W-:Y:S01]  /*1480*/  FFMA R8, R18.reuse, R31, R8 ;  /* 0x0000001f12087223 */ /* 0x040fe20000000008 */
[----:B------:R-:W-:-:S07]  /*1490*/  FFMA R7, R18, R15, R7 ;  /* 0x0000000f12077223 */ /* 0x000fce0000000007 */
.L_x_43:
[----:B------:R-:W-:Y:S05]  /*14a0*/  BSYNC.RECONVERGENT B2 ;  /* 0x0000000000027941 */ /* 0x000fea0003800200 */
.L_x_42:
[----:B------:R-:W-:Y:S01]  /*14b0*/  ISETP.NE.AND P0, PT, R3, RZ, PT ;  /* 0x000000ff0300720c */ /* 0x000fe20003f05270 */
[----:B------:R-:W-:Y:S03]  /*14c0*/  BSSY.RECONVERGENT B2, `(.L_x_53) ;  /* 0x0000048000027945 */ /* 0x000fe60003800200 */
[----:B------:R-:W-:-:S13]  /*14d0*/  ISETP.EQ.OR P0, PT, R0, RZ, !P0 ;  /* 0x000000ff0000720c */ /* 0x000fda0004702670 */
        /* <DEDUP_REMOVED lines=17> */
.L_x_56:
[----:B------:R-:W-:Y:S01]  /*15f0*/  FMUL.FTZ R24, R15, R16 ;  /* 0x000000100f187220 */ /* 0x000fe20000410000 */
[----:B------:R-:W-:-:S03]  /*1600*/  FMUL.FTZ R16, R16, 0.5 ;  /* 0x3f00000010107820 */ /* 0x000fc60000410000 */
[----:B------:R-:W-:-:S04]  /*1610*/  FFMA R15, -R24, R24, R15 ;  /* 0x00000018180f7223 */ /* 0x000fc8000000010f */
[----:B------:R-:W-:-:S07]  /*1620*/  FFMA R33, R15, R16, R24 ;  /* 0x000000100f217223 */ /* 0x000fce0000000018 */
.L_x_57:
[----:B------:R-:W-:Y:S05]  /*1630*/  BSYNC.RECONVERGENT B0 ;  /* 0x0000000000007941 */ /* 0x000fea0003800200 */
.L_x_55:
[----:B------:R-:W0:Y:S01]  /*1640*/  MUFU.RCP R16, R33 ;  /* 0x0000002100107308 */ /* 0x000e220000001000 */
[----:B------:R-:W-:Y:S01]  /*1650*/  FADD R32, -R33, 1.4099999666213989258 ;  /* 0x3fb47ae121207421 */ /* 0x000fe20000000100 */
        /* <DEDUP_REMOVED lines=13> */
.L_x_59:
[----:B------:R-:W-:Y:S05]  /*1730*/  BSYNC.RECONVERGENT B3 ;  /* 0x0000000000037941 */ /* 0x000fea0003800200 */
.L_x_58:
        /* <DEDUP_REMOVED lines=14> */
.L_x_61:
[----:B------:R-:W-:Y:S05]  /*1820*/  BSYNC.RECONVERGENT B3 ;  /* 0x0000000000037941 */ /* 0x000fea0003800200 */
.L_x_60:
        /* <DEDUP_REMOVED lines=13> */
.L_x_63:
[----:B------:R-:W-:Y:S05]  /*1900*/  BSYNC.RECONVERGENT B3 ;  /* 0x0000000000037941 */ /* 0x000fea0003800200 */
.L_x_62:
[C---:B------:R-:W-:Y:S01]  /*1910*/  FFMA R9, R32.reuse, R30, R9 ;  /* 0x0000001e20097223 */ /* 0x040fe20000000009 */
[C---:B------:R-:W-:Y:S01]  /*1920*/  FFMA R8, R32.reuse, R31, R8 ;  /* 0x0000001f20087223 */ /* 0x040fe20000000008 */
[----:B------:R-:W-:-:S07]  /*1930*/  FFMA R7, R32, R15, R7 ;  /* 0x0000000f20077223 */ /* 0x000fce0000000007 */
.L_x_54:
[----:B------:R-:W-:Y:S05]  /*1940*/  BSYNC.RECONVERGENT B2 ;  /* 0x0000000000027941 */ /* 0x000fea0003800200 */
.L_x_53:
[----:B------:R-:W-:Y:S01]  /*1950*/  ISETP.GE.U32.AND P0, PT, R3, UR4, PT ;  /* 0x0000000403007c0c */ /* 0x000fe2000bf06070 */
[----:B------:R-:W-:Y:S03]  /*1960*/  BSSY.RECONVERGENT B2, `(.L_x_64) ;  /* 0x0000048000027945 */ /* 0x000fe60003800200 */
[----:B------:R-:W-:-:S13]  /*1970*/  ISETP.GE.U32.OR P0, PT, R0, UR5, P0 ;  /* 0x0000000500007c0c */ /* 0x000fda0008706470 */
        /* <DEDUP_REMOVED lines=17> */
.L_x_67:
[----:B------:R-:W-:Y:S01]  /*1a90*/  FMUL.FTZ R24, R15, R16 ;  /* 0x000000100f187220 */ /* 0x000fe20000410000 */
[----:B------:R-:W-:-:S03]  /*1aa0*/  FMUL.FTZ R16, R16, 0.5 ;  /* 0x3f00000010107820 */ /* 0x000fc60000410000 */
[----:B------:R-:W-:-:S04]  /*1ab0*/  FFMA R15, -R24, R24, R15 ;  /* 0x00000018180f7223 */ /* 0x000fc8000000010f */
[----:B------:R-:W-:-:S07]  /*1ac0*/  FFMA R33, R15, R16, R24 ;  /* 0x000000100f217223 */ /* 0x000fce0000000018 */
.L_x_68:
[----:B------:R-:W-:Y:S05]  /*1ad0*/  BSYNC.RECONVERGENT B0 ;  /* 0x0000000000007941 */ /* 0x000fea0003800200 */
.L_x_66:
        /* <DEDUP_REMOVED lines=15> */
.L_x_70:
[----:B------:R-:W-:Y:S05]  /*1bd0*/  BSYNC.RECONVERGENT B3 ;  /* 0x0000000000037941 */ /* 0x000fea0003800200 */
.L_x_69:
        /* <DEDUP_REMOVED lines=14> */
.L_x_72:
[----:B------:R-:W-:Y:S05]  /*1cc0*/  BSYNC.RECONVERGENT B3 ;  /* 0x0000000000037941 */ /* 0x000fea0003800200 */
.L_x_71:
        /* <DEDUP_REMOVED lines=13> */
.L_x_74:
[----:B------:R-:W-:Y:S05]  /*1da0*/  BSYNC.RECONVERGENT B3 ;  /* 0x0000000000037941 */ /* 0x000fea0003800200 */
.L_x_73:
[C---:B------:R-:W-:Y:S01]  /*1db0*/  FFMA R9, R32.reuse, R30, R9 ;  /* 0x0000001e20097223 */ /* 0x040fe20000000009 */
[C---:B------:R-:W-:Y:S01]  /*1dc0*/  FFMA R8, R32.reuse, R31, R8 ;  /* 0x0000001f20087223 */ /* 0x040fe20000000008 */
[----:B------:R-:W-:-:S07]  /*1dd0*/  FFMA R7, R32, R15, R7 ;  /* 0x0000000f20077223 */ /* 0x000fce0000000007 */
.L_x_65:
[----:B------:R-:W-:Y:S05]  /*1de0*/  BSYNC.RECONVERGENT B2 ;  /* 0x0000000000027941 */ /* 0x000fea0003800200 */
.L_x_64:
[----:B------:R-:W-:Y:S01]  /*1df0*/  ISETP.GE.U32.AND P0, PT, R0, UR5, PT ;  /* 0x0000000500007c0c */ /* 0x000fe2000bf06070 */
[----:B------:R-:W-:Y:S03]  /*1e00*/  BSSY.RECONVERGENT B2, `(.L_x_75) ;  /* 0x0000048000027945 */ /* 0x000fe60003800200 */
[----:B------:R-:W-:-:S13]  /*1e10*/  ISETP.EQ.OR P0, PT, R3, RZ, P0 ;  /* 0x000000ff0300720c */ /* 0x000fda0000702670 */
        /* <DEDUP_REMOVED lines=17> */
.L_x_78:
[----:B------:R-:W-:Y:S01]  /*1f30*/  FMUL.FTZ R30, R15, R16 ;  /* 0x000000100f1e7220 */ /* 0x000fe20000410000 */
[----:B------:R-:W-:-:S03]  /*1f40*/  FMUL.FTZ R16, R16, 0.5 ;  /* 0x3f00000010107820 */ /* 0x000fc60000410000 */
[----:B------:R-:W-:-:S04]  /*1f50*/  FFMA R15, -R30, R30, R15 ;  /* 0x0000001e1e0f7223 */ /* 0x000fc8000000010f */
[----:B------:R-:W-:-:S07]  /*1f60*/  FFMA R30, R15, R16, R30 ;  /* 0x000000100f1e7223 */ /* 0x000fce000000001e */
.L_x_79:
[----:B------:R-:W-:Y:S05]  /*1f70*/  BSYNC.RECONVERGENT B0 ;  /* 0x0000000000007941 */ /* 0x000fea0003800200 */
.L_x_77:
        /* <DEDUP_REMOVED lines=15> */
.L_x_81:
[----:B------:R-:W-:Y:S05]  /*2070*/  BSYNC.RECONVERGENT B3 ;  /* 0x0000000000037941 */ /* 0x000fea0003800200 */
.L_x_80:
        /* <DEDUP_REMOVED lines=14> */
.L_x_83:
[----:B------:R-:W-:Y:S05]  /*2160*/  BSYNC.RECONVERGENT B3 ;  /* 0x0000000000037941 */ /* 0x000fea0003800200 */
.L_x_82:
        /* <DEDUP_REMOVED lines=13> */
.L_x_85:
[----:B------:R-:W-:Y:S05]  /*2240*/  BSYNC.RECONVERGENT B3 ;  /* 0x0000000000037941 */ /* 0x000fea0003800200 */
.L_x_84:
[C---:B------:R-:W-:Y:S01]  /*2250*/  FFMA R9, R18.reuse, R22, R9 ;  /* 0x0000001612097223 */ /* 0x040fe20000000009 */
[C---:B------:R-:W-:Y:S01]  /*2260*/  FFMA R8, R18.reuse, R23, R8 ;  /* 0x0000001712087223 */ /* 0x040fe20000000008 */
[----:B------:R-:W-:-:S07]  /*2270*/  FFMA R7, R18, R15, R7 ;  /* 0x0000000f12077223 */ /* 0x000fce0000000007 */
.L_x_76:
[----:B------:R-:W-:Y:S05]  /*2280*/  BSYNC.RECONVERGENT B2 ;  /* 0x0000000000027941 */ /* 0x000fea0003800200 */
.L_x_75:
        /* <DEDUP_REMOVED lines=20> */
.L_x_89:
[----:B------:R-:W-:Y:S01]  /*23d0*/  FMUL.FTZ R10, R15, R0 ;  /* 0x000000000f0a7220 */ /* 0x000fe20000410000 */
[----:B------:R-:W-:-:S03]  /*23e0*/  FMUL.FTZ R0, R0, 0.5 ;  /* 0x3f00000000007820 */ /* 0x000fc60000410000 */
[----:B------:R-:W-:-:S04]  /*23f0*/  FFMA R11, -R10, R10, R15 ;  /* 0x0000000a0a0b7223 */ /* 0x000fc8000000010f */
[----:B------:R-:W-:-:S07]  /*2400*/  FFMA R11, R11, R0, R10 ;  /* 0x000000000b0b7223 */ /* 0x000fce000000000a */
.L_x_90:
[----:B------:R-:W-:Y:S05]  /*2410*/  BSYNC.RECONVERGENT B0 ;  /* 0x0000000000007941 */ /* 0x000fea0003800200 */
.L_x_88:
[----:B------:R-:W0:Y:S01]  /*2420*/  MUFU.RCP R0, R11 ;  /* 0x0000000b00007308 */ /* 0x000e220000001000 */
[----:B------:R-:W-:Y:S07]  /*2430*/  BSSY.RECONVERGENT B3, `(.L_x_91) ;  /* 0x000000e000037945 */ /* 0x000fee0003800200 */
[----:B------:R-:W1:Y:S01]  /*2440*/  FCHK P0, R34, R11 ;  /* 0x0000000b22007302 */ /* 0x000e620000000000 */
[----:B0-----:R-:W-:-:S04]  /*2450*/  FFMA R3, R0, -R11, 1 ;  /* 0x3f80000000037423 */ /* 0x001fc8000000080b */
[----:B------:R-:W-:Y:S01]  /*2460*/  FFMA R3, R0, R3, R0 ;  /* 0x0000000300037223 */ /* 0x000fe20000000000 */
[----:B------:R-:W-:-:S03]  /*2470*/  FADD R0, -R11, 1.4099999666213989258 ;  /* 0x3fb47ae10b007421 */ /* 0x000fc60000000100 */
[----:B------:R-:W-:Y:S01]  /*2480*/  FFMA R10, R34, R3, RZ ;  /* 0x00000003220a7223 */ /* 0x000fe200000000ff */
[----:B------:R-:W-:-:S03]  /*2490*/  FMUL R0, R0, -6000 ;  /* 0xc5bb800000007820 */ /* 0x000fc60000400000 */
[----:B------:R-:W-:-:S04]  /*24a0*/  FFMA R15, R10, -R11, R34 ;  /* 0x8000000b0a0f7223 */ /* 0x000fc80000000022 */
[----:B------:R-:W-:Y:S01]  /*24b0*/  FFMA R10, R3, R15, R10 ;  /* 0x0000000f030a7223 */ /* 0x000fe2000000000a */
[----:B-1----:R-:W-:Y:S06]  /*24c0*/  @!P0 BRA `(.L_x_92) ;  /* 0x0000000000108947 */ /* 0x002fec0003800000 */
[----:B------:R-:W-:Y:S02]  /*24d0*/  MOV R27, R11 ;  /* 0x0000000b001b7202 */ /* 0x000fe40000000f00 */
[----:B------:R-:W-:-:S07]  /*24e0*/  MOV R24, 0x2500 ;  /* 0x0000250000187802 */ /* 0x000fce0000000f00 */
[----:B------:R-:W-:Y:S05]  /*24f0*/  CALL.REL.NOINC `($__internal_1_$__cuda_sm3x_div_rn_noftz_f32_slowpath) ;  /* 0x0000000800787944 */ /* 0x000fea0003c00000 */
[----:B------:R-:W-:-:S07]  /*2500*/  MOV R10, R15 ;  /* 0x0000000f000a7202 */ /* 0x000fce0000000f00 */
.L_x_92:
[----:B------:R-:W-:Y:S05]  /*2510*/  BSYNC.RECONVERGENT B3 ;  /* 0x0000000000037941 */ /* 0x000fea0003800200 */
.L_x_91:
        /* <DEDUP_REMOVED lines=14> */
.L_x_94:
[----:B------:R-:W-:Y:S05]  /*2600*/  BSYNC.RECONVERGENT B3 ;  /* 0x0000000000037941 */ /* 0x000fea0003800200 */
.L_x_93:
        /* <DEDUP_REMOVED lines=13> */
.L_x_96:
[----:B------:R-:W-:Y:S05]  /*26e0*/  BSYNC.RECONVERGENT B3 ;  /* 0x0000000000037941 */ /* 0x000fea0003800200 */
.L_x_95:
[C---:B------:R-:W-:Y:S01]  /*26f0*/  FFMA R9, R0.reuse, R10, R9 ;  /* 0x0000000a00097223 */ /* 0x040fe20000000009 */
[C---:B------:R-:W-:Y:S01]  /*2700*/  FFMA R8, R0.reuse, R3, R8 ;  /* 0x0000000300087223 */ /* 0x040fe20000000008 */
[----:B------:R-:W-:-:S07]  /*2710*/  FFMA R7, R0, R15, R7 ;  /* 0x0000000f00077223 */ /* 0x000fce0000000007 */
.L_x_87:
[----:B------:R-:W-:Y:S05]  /*2720*/  BSYNC.RECONVERGENT B2 ;  /* 0x0000000000027941 */ /* 0x000fea0003800200 */
.L_x_86:
[----:B------:R-:W-:Y:S01]  /*2730*/  FADD R17, R13, 4 ;  /* 0x408000000d117421 */ /* 0x000fe20000000000 */
[----:B------:R-:W-:Y:S01]  /*2740*/  FADD R0, R12, 15 ;  /* 0x417000000c007421 */ /* 0x000fe20000000000 */
[----:B------:R-:W-:Y:S01]  /*2750*/  FADD R18, R14, 15 ;  /* 0x417000000e127421 */ /* 0x000fe20000000000 */
[----:B------:R-:W-:Y:S01]  /*2760*/  FMUL R3, R8, 0.5 ;  /* 0x3f00000008037820 */ /* 0x000fe20000400000 */
[----:B------:R-:W-:Y:S01]  /*2770*/  FMUL R17, R17, R17 ;  /* 0x0000001111117220 */ /* 0x000fe20000400000 */
[----:B------:R-:W-:Y:S02]  /*2780*/  BSSY.RECONVERGENT B0, `(.L_x_97) ;  /* 0x000001e000007945 */ /* 0x000fe40003800200 */
[----:B------:R-:W-:Y:S01]  /*2790*/  FMUL R10, R3, 1.9999999494757503271e-05 ;  /* 0x37a7c5ac030a7820 */ /* 0x000fe20000400000 */
[----:B------:R-:W-:Y:S01]  /*27a0*/  FFMA R11, R0, R0, R17 ;  /* 0x00000000000b7223 */ /* 0x000fe20000000011 */
[----:B------:R-:W-:Y:S01]  /*27b0*/  FMUL R0, R9, 0.5 ;  /* 0x3f00000009007820 */ /* 0x000fe20000400000 */
[----:B------:R-:W-:Y:S01]  /*27c0*/  FMUL R3, R7, 0.5 ;  /* 0x3f00000007037820 */ /* 0x000fe20000400000 */
[----:B------:R-:W-:Y:S01]  /*27d0*/  FMUL R10, R10, 1.9999999494757503271e-05 ;  /* 0x37a7c5ac0a0a7820 */ /* 0x000fe20000400000 */
[----:B------:R-:W-:Y:S01]  /*27e0*/  FFMA R16, R18, R18, R11 ;  /* 0x0000001212107223 */ /* 0x000fe2000000000b */
[----:B------:R-:W-:Y:S01]  /*27f0*/  FMUL R0, R0, 1.9999999494757503271e-05 ;  /* 0x37a7c5ac00007820 */ /* 0x000fe20000400000 */
[----:B------:R-:W-:-:S02]  /*2800*/  FMUL R3, R3, 1.9999999494757503271e-05 ;  /* 0x37a7c5ac03037820 */ /* 0x000fc40000400000 */
[----:B------:R0:W1:Y:S01]  /*2810*/  MUFU.RSQ R23, R16 ;  /* 0x0000001000177308 */ /* 0x0000620000001400 */
[----:B------:R-:W-:Y:S01]  /*2820*/  IADD3 R15, PT, PT, R16, -0xd000000, RZ ;  /* 0xf3000000100f7810 */ /* 0x000fe20007ffe0ff */
[----:B------:R-:W-:-:S03]  /*2830*/  FMUL R19, R3, 1.9999999494757503271e-05 ;  /* 0x37a7c5ac03137820 */ /* 0x000fc60000400000 */
[----:B------:R-:W-:Y:S01]  /*2840*/  ISETP.GT.U32.AND P0, PT, R15, 0x727fffff, PT ;  /* 0x727fffff0f00780c */ /* 0x000fe20003f04070 */
[----:B------:R-:W-:Y:S01]  /*2850*/  FMUL R15, R0, 1.9999999494757503271e-05 ;  /* 0x37a7c5ac000f7820 */ /* 0x000fe20000400000 */
[----:B------:R-:W-:Y:S01]  /*2860*/  FFMA R0, R8, 1.9999999494757503271e-05, R5 ;  /* 0x37a7c5ac08007823 */ /* 0x000fe20000000005 */
[----:B------:R-:W-:Y:S01]  /*2870*/  FFMA R5, R5, 1.9999999494757503271e-05, R10 ;  /* 0x37a7c5ac05057823 */ /* 0x000fe2000000000a */
[----:B------:R-:W-:Y:S01]  /*2880*/  FFMA R10, R7, 1.9999999494757503271e-05, R6 ;  /* 0x37a7c5ac070a7823 */ /* 0x000fe20000000006 */
[----:B------:R-:W-:Y:S01]  /*2890*/  FFMA R3, R4, 1.9999999494757503271e-05, R15 ;  /* 0x37a7c5ac04037823 */ /* 0x000fe2000000000f */
[----:B------:R-:W-:Y:S01]  /*28a0*/  FFMA R8, R9, 1.9999999494757503271e-05, R4 ;  /* 0x37a7c5ac09087823 */ /* 0x000fe20000000004 */
[----:B------:R-:W-:-:S06]  /*28b0*/  FFMA R7, R6, 1.9999999494757503271e-05, R19 ;  /* 0x37a7c5ac06077823 */ /* 0x000fcc0000000013 */
[----:B01----:R-:W-:Y:S05]  /*28c0*/  @!P0 BRA `(.L_x_98) ;  /* 0x0000000000148947 */ /* 0x003fea0003800000 */
[----:B------:R-:W-:Y:S02]  /*28d0*/  MOV R15, R16 ;  /* 0x00000010000f7202 */ /* 0x000fe40000000f00 */
[----:B------:R-:W-:-:S07]  /*28e0*/  MOV R16, 0x2900 ;  /* 0x0000290000107802 */ /* 0x000fce0000000f00 */
[----:B------:R-:W-:Y:S05]  /*28f0*/  CALL.REL.NOINC `($__internal_0_$__cuda_sm20_sqrt_rn_f32_slowpath) ;  /* 0x00000004001c7944 */ /* 0x000fea0003c00000 */
[----:B------:R-:W-:Y:S01]  /*2900*/  MOV R4, R32 ;  /* 0x0000002000047202 */ /* 0x000fe20000000f00 */
[----:B------:R-:W-:Y:S06]  /*2910*/  BRA `(.L_x_99) ;  /* 0x0000000000107947 */ /* 0x000fec0003800000 */
.L_x_98:
[----:B------:R-:W-:Y:S01]  /*2920*/  FMUL.FTZ R9, R16, R23 ;  /* 0x0000001710097220 */ /* 0x000fe20000410000 */
[----:B------:R-:W-:-:S03]  /*2930*/  FMUL.FTZ R23, R23, 0.5 ;  /* 0x3f00000017177820 */ /* 0x000fc60000410000 */
[----:B------:R-:W-:-:S04]  /*2940*/  FFMA R4, -R9, R9, R16 ;  /* 0x0000000909047223 */ /* 0x000fc80000000110 */
[----:B------:R-:W-:-:S07]  /*2950*/  FFMA R4, R4, R23, R9 ;  /* 0x0000001704047223 */ /* 0x000fce0000000009 */
.L_x_99:
[----:B------:R-:W-:Y:S05]  /*2960*/  BSYNC.RECONVERGENT B0 ;  /* 0x0000000000007941 */ /* 0x000fea0003800200 */
.L_x_97:
[----:B------:R-:W-:Y:S01]  /*2970*/  FADD R6, R12, -15 ;  /* 0xc17000000c067421 */ /* 0x000fe20000000000 */
[----:B------:R-:W-:Y:S03]  /*2980*/  BSSY.RECONVERGENT B0, `(.L_x_100) ;  /* 0x000000f000007945 */ /* 0x000fe60003800200 */
        /* <DEDUP_REMOVED lines=10> */
.L_x_101:
[----:B------:R-:W-:Y:S01]  /*2a30*/  FMUL.FTZ R16, R15, R6 ;  /* 0x000000060f107220 */ /* 0x000fe20000410000 */
[----:B------:R-:W-:-:S03]  /*2a40*/  FMUL.FTZ R6, R6, 0.5 ;  /* 0x3f00000006067820 */ /* 0x000fc60000410000 */
[----:B------:R-:W-:-:S04]  /*2a50*/  FFMA R15, -R16, R16, R15 ;  /* 0x00000010100f7223 */ /* 0x000fc8000000010f */
[----:B------:R-:W-:-:S07]  /*2a60*/  FFMA R6, R15, R6, R16 ;  /* 0x000000060f067223 */ /* 0x000fce0000000010 */
.L_x_102:
[----:B------:R-:W-:Y:S05]  /*2a70*/  BSYNC.RECONVERGENT B0 ;  /* 0x0000000000007941 */ /* 0x000fea0003800200 */
.L_x_100:
[----:B------:R-:W-:Y:S01]  /*2a80*/  FADD R18, R14, -15 ;  /* 0xc17000000e127421 */ /* 0x000fe20000000000 */
[----:B------:R-:W-:Y:S03]  /*2a90*/  BSSY.RECONVERGENT B0, `(.L_x_103) ;  /* 0x000000e000007945 */ /* 0x000fe60003800200 */
        /* <DEDUP_REMOVED lines=9> */
.L_x_104:
[----:B------:R-:W-:Y:S01]  /*2b30*/  FMUL.FTZ R22, R15, R16 ;  /* 0x000000100f167220 */ /* 0x000fe20000410000 */
[----:B------:R-:W-:-:S03]  /*2b40*/  FMUL.FTZ R16, R16, 0.5 ;  /* 0x3f00000010107820 */ /* 0x000fc60000410000 */
[----:B------:R-:W-:-:S04]  /*2b50*/  FFMA R9, -R22, R22, R15 ;  /* 0x0000001616097223 */ /* 0x000fc8000000010f */
[----:B------:R-:W-:-:S07]  /*2b60*/  FFMA R9, R9, R16, R22 ;  /* 0x0000001009097223 */ /* 0x000fce0000000016 */
.L_x_105:
[----:B------:R-:W-:Y:S05]  /*2b70*/  BSYNC.RECONVERGENT B0 ;  /* 0x0000000000007941 */ /* 0x000fea0003800200 */
.L_x_103:
[----:B------:R-:W-:Y:S01]  /*2b80*/  FFMA R15, R18, R18, R17 ;  /* 0x00000012120f7223 */ /* 0x000fe20000000011 */
[----:B------:R-:W-:Y:S03]  /*2b90*/  BSSY.RECONVERGENT B0, `(.L_x_106) ;  /* 0x000000c000007945 */ /* 0x000fe60003800200 */
[----:B------:R0:W1:Y:S01]  /*2ba0*/  MUFU.RSQ R16, R15 ;  /* 0x0000000f00107308 */ /* 0x0000620000001400 */
[----:B------:R-:W-:-:S04]  /*2bb0*/  IADD3 R11, PT, PT, R15, -0xd000000, RZ ;  /* 0xf30000000f0b7810 */ /* 0x000fc80007ffe0ff */
[----:B------:R-:W-:-:S13]  /*2bc0*/  ISETP.GT.U32.AND P0, PT, R11, 0x727fffff, PT ;  /* 0x727fffff0b00780c */ /* 0x000fda0003f04070 */
[----:B01----:R-:W-:Y:S05]  /*2bd0*/  @!P0 BRA `(.L_x_107) ;  /* 0x00000000000c8947 */ /* 0x003fea0003800000 */
[----:B------:R-:W-:-:S07]  /*2be0*/  MOV R16, 0x2c00 ;  /* 0x00002c0000107802 */ /* 0x000fce0000000f00 */
[----:B------:R-:W-:Y:S05]  /*2bf0*/  CALL.REL.NOINC `($__internal_0_$__cuda_sm20_sqrt_rn_f32_slowpath) ;  /* 0x00000000005c7944 */ /* 0x000fea0003c00000 */
[----:B------:R-:W-:Y:S05]  /*2c00*/  BRA `(.L_x_108) ;  /* 0x0000000000107947 */ /* 0x000fea0003800000 */
.L_x_107:
[----:B------:R-:W-:Y:S01]  /*2c10*/  FMUL.FTZ R32, R15, R16 ;  /* 0x000000100f207220 */ /* 0x000fe20000410000 */
[----:B------:R-:W-:-:S03]  /*2c20*/  FMUL.FTZ R16, R16, 0.5 ;  /* 0x3f00000010107820 */ /* 0x000fc60000410000 */
[----:B------:R-:W-:-:S04]  /*2c30*/  FFMA R15, -R32, R32, R15 ;  /* 0x00000020200f7223 */ /* 0x000fc8000000010f */
[----:B------:R-:W-:-:S07]  /*2c40*/  FFMA R32, R15, R16, R32 ;  /* 0x000000100f207223 */ /* 0x000fce0000000020 */
.L_x_108:
[----:B------:R-:W-:Y:S05]  /*2c50*/  BSYNC.RECONVERGENT B0 ;  /* 0x0000000000007941 */ /* 0x000fea0003800200 */
.L_x_106:
[----:B------:R-:W0:Y:S01]  /*2c60*/  LDC.64 R16, c[0x0][0x388] ;  /* 0x0000e200ff107b82 */ /* 0x000e220000000a00 */
[----:B------:R-:W-:Y:S01]  /*2c70*/  FMNMX3 R9, R32, R9, R6, PT ;  /* 0x0000000920097276 */ /* 0x000fe20003800006 */
[----:B------:R-:W-:Y:S02]  /*2c80*/  HFMA2 R15, -RZ, RZ, 1.875, 0 ;  /* 0x3f800000ff0f7431 */ /* 0x000fe400000001ff */
[----:B------:R-:W-:Y:S01]  /*2c90*/  FADD R12, R12, R3 ;  /* 0x000000030c0c7221 */ /* 0x000fe20000000000 */
[----:B------:R-:W-:Y:S01]  /*2ca0*/  FADD R14, R14, R7 ;  /* 0x000000070e0e7221 */ /* 0x000fe20000000000 */
[----:B------:R-:W-:-:S04]  /*2cb0*/  FMNMX R4, R9, R4, PT ;  /* 0x0000000409047209 */ /* 0x000fc80003800000 */
[----:B------:R-:W-:-:S04]  /*2cc0*/  FSETP.GEU.AND P0, PT, R4, 8, PT ;  /* 0x410000000400780b */ /* 0x000fc80003f0e000 */
[----:B------:R-:W-:-:S05]  /*2cd0*/  FSEL R4, R5, RZ, P0 ;  /* 0x000000ff05047208 */ /* 0x000fca0000000000 */
[----:B------:R-:W-:Y:S02]  /*2ce0*/  FADD R13, R13, R4 ;  /* 0x000000040d0d7221 */ /* 0x000fe40000000000 */
[----:B------:R-:W1:Y:S01]  /*2cf0*/  LDC.64 R4, c[0x0][0x398] ;  /* 0x0000e600ff047b82 */ /* 0x000e620000000a00 */
[----:B0-----:R-:W-:-:S05]  /*2d00*/  IMAD.WIDE.U32 R16, R2, 0x10, R16 ;  /* 0x0000001002107825 */ /* 0x001fca00078e0010 */
[----:B------:R-:W-:Y:S04]  /*2d10*/  STG.E.128 desc[UR6][R16.64], R12 ;  /* 0x0000000c10007986 */ /* 0x000fe8000c101d06 */
[----:B------:R-:W2:Y:S01]  /*2d20*/  LDG.E R11, desc[UR6][R20.64+0xc] ;  /* 0x00000c06140b7981 */ /* 0x000ea2000c1e1900 */
[----:B------:R-:W-:Y:S01]  /*2d30*/  FSEL R9, R0, RZ, P0 ;  /* 0x000000ff00097208 */ /* 0x000fe20000000000 */
[----:B-1----:R-:W-:-:S05]  /*2d40*/  IMAD.WIDE.U32 R2, R2, 0x10, R4 ;  /* 0x0000001002027825 */ /* 0x002fca00078e0004 */
[----:B--2---:R-:W-:Y:S01]  /*2d50*/  STG.E.128 desc[UR6][R2.64], R8 ;  /* 0x0000000802007986 */ /* 0x004fe2000c101d06 */
[----:B------:R-:W-:Y:S05]  /*2d60*/  EXIT ;  /* 0x000000000000794d */ /* 0x000fea0003800000 */
        .weak           $__internal_0_$__cuda_sm20_sqrt_rn_f32_slowpath
        .type           $__internal_0_$__cuda_sm20_sqrt_rn_f32_slowpath,@function
        .size           $__internal_0_$__cuda_sm20_sqrt_rn_f32_slowpath,($__internal_1_$__cuda_sm3x_div_rn_noftz_f32_slowpath - $__internal_0_$__cuda_sm20_sqrt_rn_f32_slowpath)
$__internal_0_$__cuda_sm20_sqrt_rn_f32_slowpath:
[----:B------:R-:W-:-:S13]  /*2d70*/  LOP3.LUT P0, RZ, R15, 0x7fffffff, RZ, 0xc0, !PT ;  /* 0x7fffffff0fff7812 */ /* 0x000fda000780c0ff */
[----:B------:R-:W-:Y:S01]  /*2d80*/  @!P0 MOV R27, R15 ;  /* 0x0000000f001b8202 */ /* 0x000fe20000000f00 */
[----:B------:R-:W-:Y:S06]  /*2d90*/  @!P0 BRA `(.L_x_109) ;  /* 0x0000000000408947 */ /* 0x000fec0003800000 */
[----:B------:R-:W-:-:S13]  /*2da0*/  FSETP.GEU.FTZ.AND P0, PT, R15, RZ, PT ;  /* 0x000000ff0f00720b */ /* 0x000fda0003f1e000 */
[----:B------:R-:W-:Y:S01]  /*2db0*/  @!P0 MOV R27, 0x7fffffff ;  /* 0x7fffffff001b8802 */ /* 0x000fe20000000f00 */
[----:B------:R-:W-:Y:S06]  /*2dc0*/  @!P0 BRA `(.L_x_109) ;  /* 0x0000000000348947 */ /* 0x000fec0003800000 */
[----:B------:R-:W-:-:S13]  /*2dd0*/  FSETP.GTU.FTZ.AND P0, PT, |R15|, +INF , PT ;  /* 0x7f8000000f00780b */ /* 0x000fda0003f1c200 */
[----:B------:R-:W-:Y:S01]  /*2de0*/  @P0 FADD.FTZ R27, R15, 1 ;  /* 0x3f8000000f1b0421 */ /* 0x000fe20000010000 */
[----:B------:R-:W-:Y:S06]  /*2df0*/  @P0 BRA `(.L_x_109) ;  /* 0x0000000000280947 */ /* 0x000fec0003800000 */
[----:B------:R-:W-:-:S13]  /*2e00*/  FSETP.NEU.FTZ.AND P0, PT, |R15|, +INF , PT ;  /* 0x7f8000000f00780b */ /* 0x000fda0003f1d200 */
[----:B------:R-:W-:Y:S01]  /*2e10*/  @P0 FFMA R26, R15, 1.84467440737095516160e+19, RZ ;  /* 0x5f8000000f1a0823 */ /* 0x000fe200000000ff */
[----:B------:R-:W-:-:S03]  /*2e20*/  @!P0 MOV R27, R15 ;  /* 0x0000000f001b8202 */ /* 0x000fc60000000f00 */
[----:B------:R-:W0:Y:S02]  /*2e30*/  @P0 MUFU.RSQ R19, R26 ;  /* 0x0000001a00130308 */ /* 0x000e240000001400 */
[----:B0-----:R-:W-:Y:S01]  /*2e40*/  @P0 FMUL.FTZ R25, R26, R19 ;  /* 0x000000131a190220 */ /* 0x001fe20000410000 */
[----:B------:R-:W-:-:S03]  /*2e50*/  @P0 FMUL.FTZ R19, R19, 0.5 ;  /* 0x3f00000013130820 */ /* 0x000fc60000410000 */
[----:B------:R-:W-:-:S04]  /*2e60*/  @P0 FADD.FTZ R24, -R25, -RZ ;  /* 0x800000ff19180221 */ /* 0x000fc80000010100 */
[----:B------:R-:W-:-:S04]  /*2e70*/  @P0 FFMA R24, R25, R24, R26 ;  /* 0x0000001819180223 */ /* 0x000fc8000000001a */
[----:B------:R-:W-:-:S04]  /*2e80*/  @P0 FFMA R19, R24, R19, R25 ;  /* 0x0000001318130223 */ /* 0x000fc80000000019 */
[----:B------:R-:W-:-:S07]  /*2e90*/  @P0 FMUL.FTZ R27, R19, 2.3283064365386962891e-10 ;  /* 0x2f800000131b0820 */ /* 0x000fce0000410000 */
.L_x_109:
[----:B------:R-:W-:Y:S01]  /*2ea0*/  HFMA2 R25, -RZ, RZ, 0, 0 ;  /* 0x00000000ff197431 */ /* 0x000fe200000001ff */
[----:B------:R-:W-:Y:S02]  /*2eb0*/  MOV R24, R16 ;  /* 0x0000001000187202 */ /* 0x000fe40000000f00 */
[----:B------:R-:W-:Y:S02]  /*2ec0*/  MOV R32, R27 ;  /* 0x0000001b00207202 */ /* 0x000fe40000000f00 */
[----:B------:R-:W-:Y:S05]  /*2ed0*/  RET.REL.NODEC R24 `(_Z12cloth_kernelP6float4S0_S0_S0_jj6float3f) ;  /* 0xffffffd018487950 */ /* 0x000fea0003c3ffff */
        .weak           $__internal_1_$__cuda_sm3x_div_rn_noftz_f32_slowpath
        .type           $__internal_1_$__cuda_sm3x_div_rn_noftz_f32_slowpath,@function
        .size           $__internal_1_$__cuda_sm3x_div_rn_noftz_f32_slowpath,(.L_x_123 - $__internal_1_$__cuda_sm3x_div_rn_noftz_f32_slowpath)
$__internal_1_$__cuda_sm3x_div_rn_noftz_f32_slowpath:
[----:B------:R-:W-:Y:S01]  /*2ee0*/  SHF.R.U32.HI R16, RZ, 0x17, R27 ;  /* 0x00000017ff107819 */ /* 0x000fe2000001161b */
[----:B------:R-:W-:Y:S01]  /*2ef0*/  BSSY.RECONVERGENT B0, `(.L_x_110) ;  /* 0x0000062000007945 */ /* 0x000fe20003800200 */
[----:B------:R-:W-:Y:S02]  /*2f00*/  SHF.R.U32.HI R25, RZ, 0x17, R34 ;  /* 0x00000017ff197819 */ /* 0x000fe40000011622 */
[----:B------:R-:W-:Y:S02]  /*2f10*/  LOP3.LUT R16, R16, 0xff, RZ, 0xc0, !PT ;  /* 0x000000ff10107812 */ /* 0x000fe400078ec0ff */
[----:B------:R-:W-:Y:S02]  /*2f20*/  LOP3.LUT R25, R25, 0xff, RZ, 0xc0, !PT ;  /* 0x000000ff19197812 */ /* 0x000fe400078ec0ff */
[----:B------:R-:W-:Y:S02]  /*2f30*/  IADD3 R26, PT, PT, R16, -0x1, RZ ;  /* 0xffffffff101a7810 */ /* 0x000fe40007ffe0ff */
[----:B------:R-:W-:-:S02]  /*2f40*/  IADD3 R15, PT, PT, R25, -0x1, RZ ;  /* 0xffffffff190f7810 */ /* 0x000fc40007ffe0ff */
[----:B------:R-:W-:-:S04]  /*2f50*/  ISETP.GT.U32.AND P0, PT, R26, 0xfd, PT ;  /* 0x000000fd1a00780c */ /* 0x000fc80003f04070 */
[----:B------:R-:W-:-:S13]  /*2f60*/  ISETP.GT.U32.OR P0, PT, R15, 0xfd, P0 ;  /* 0x000000fd0f00780c */ /* 0x000fda0000704470 */
[----:B------:R-:W-:Y:S01]  /*2f70*/  @!P0 MOV R19, RZ ;  /* 0x000000ff00138202 */ /* 0x000fe20000000f00 */
[----:B------:R-:W-:Y:S06]  /*2f80*/  @!P0 BRA `(.L_x_111) ;  /* 0x00000000005c8947 */ /* 0x000fec0003800000 */
[----:B------:R-:W-:Y:S02]  /*2f90*/  FSETP.GTU.FTZ.AND P0, PT, |R34|, +INF , PT ;  /* 0x7f8000002200780b */ /* 0x000fe40003f1c200 */
[----:B------:R-:W-:-:S04]  /*2fa0*/  FSETP.GTU.FTZ.AND P1, PT, |R27|, +INF , PT ;  /* 0x7f8000001b00780b */ /* 0x000fc80003f3c200 */
[----:B------:R-:W-:-:S13]  /*2fb0*/  PLOP3.LUT P0, PT, P0, P1, PT, 0xf8, 0x8f ;  /* 0x00000000008f781c */ /* 0x000fda0000703f70 */
[----:B------:R-:W-:Y:S05]  /*2fc0*/  @P0 BRA `(.L_x_112) ;  /* 0x00000004004c0947 */ /* 0x000fea0003800000 */
[----:B------:R-:W-:-:S13]  /*2fd0*/  LOP3.LUT P0, RZ, R27, 0x7fffffff, R34, 0xc8, !PT ;  /* 0x7fffffff1bff7812 */ /* 0x000fda000780c822 */
[----:B------:R-:W-:Y:S05]  /*2fe0*/  @!P0 BRA `(.L_x_113) ;  /* 0x00000004003c8947 */ /* 0x000fea0003800000 */
[C---:B------:R-:W-:Y:S02]  /*2ff0*/  FSETP.NEU.FTZ.AND P2, PT, |R34|.reuse, +INF , PT ;  /* 0x7f8000002200780b */ /* 0x040fe40003f5d200 */
[----:B------:R-:W-:Y:S02]  /*3000*/  FSETP.NEU.FTZ.AND P1, PT, |R27|, +INF , PT ;  /* 0x7f8000001b00780b */ /* 0x000fe40003f3d200 */
[----:B------:R-:W-:-:S11]  /*3010*/  FSETP.NEU.FTZ.AND P0, PT, |R34|, +INF , PT ;  /* 0x7f8000002200780b */ /* 0x000fd60003f1d200 */
[----:B------:R-:W-:Y:S05]  /*3020*/  @!P1 BRA !P2, `(.L_x_113) ;  /* 0x00000004002c9947 */ /* 0x000fea0005000000 */
[----:B------:R-:W-:-:S04]  /*3030*/  LOP3.LUT P2, RZ, R34, 0x7fffffff, RZ, 0xc0, !PT ;  /* 0x7fffffff22ff7812 */ /* 0x000fc8000784c0ff */
[----:B------:R-:W-:-:S13]  /*3040*/  PLOP3.LUT P1, PT, P1, P2, PT, 0x2f, 0xf2 ;  /* 0x0000000000f2781c */ /* 0x000fda0000f24577 */
[----:B------:R-:W-:Y:S05]  /*3050*/  @P1 BRA `(.L_x_114) ;  /* 0x0000000400181947 */ /* 0x000fea0003800000 */
[----:B------:R-:W-:-:S04]  /*3060*/  LOP3.LUT P1, RZ, R27, 0x7fffffff, RZ, 0xc0, !PT ;  /* 0x7fffffff1bff7812 */ /* 0x000fc8000782c0ff */
[----:B------:R-:W-:-:S13]  /*3070*/  PLOP3.LUT P0, PT, P0, P1, PT, 0x2f, 0xf2 ;  /* 0x0000000000f2781c */ /* 0x000fda0000702577 */
[----:B------:R-:W-:Y:S05]  /*3080*/  @P0 BRA `(.L_x_115) ;  /* 0x0000000400000947 */ /* 0x000fea0003800000 */
[----:B------:R-:W-:Y:S02]  /*3090*/  ISETP.GE.AND P0, PT, R15, RZ, PT ;  /* 0x000000ff0f00720c */ /* 0x000fe40003f06270 */
[----:B------:R-:W-:-:S11]  /*30a0*/  ISETP.GE.AND P1, PT, R26, RZ, PT ;  /* 0x000000ff1a00720c */ /* 0x000fd60003f26270 */
[----:B------:R-:W-:Y:S01]  /*30b0*/  @P0 MOV R19, RZ ;  /* 0x000000ff00130202 */ /* 0x000fe20000000f00 */
[----:B------:R-:W-:Y:S01]  /*30c0*/  @!P0 FFMA R34, R34, 1.84467440737095516160e+19, RZ ;  /* 0x5f80000022228823 */ /* 0x000fe200000000ff */
[----:B------:R-:W-:Y:S01]  /*30d0*/  @!P0 MOV R19, 0xffffffc0 ;  /* 0xffffffc000138802 */ /* 0x000fe20000000f00 */
[----:B------:R-:W-:-:S03]  /*30e0*/  @!P1 FFMA R27, R27, 1.84467440737095516160e+19, RZ ;  /* 0x5f8000001b1b9823 */ /* 0x000fc600000000ff */
[----:B------:R-:W-:-:S07]  /*30f0*/  @!P1 IADD3 R19, PT, PT, R19, 0x40, RZ ;  /* 0x0000004013139810 */ /* 0x000fce0007ffe0ff */
.L_x_111:
[----:B------:R-:W-:Y:S01]  /*3100*/  LEA R26, R16, 0xc0800000, 0x17 ;  /* 0xc0800000101a7811 */ /* 0x000fe200078eb8ff */
[----:B------:R-:W-:Y:S01]  /*3110*/  BSSY.RECONVERGENT B1, `(.L_x_116) ;  /* 0x0000036000017945 */ /* 0x000fe20003800200 */
[----:B------:R-:W-:Y:S02]  /*3120*/  IADD3 R25, PT, PT, R25, -0x7f, RZ ;  /* 0xffffff8119197810 */ /* 0x000fe40007ffe0ff */
[----:B------:R-:W-:-:S03]  /*3130*/  IADD3 R35, PT, PT, -R26, R27, RZ ;  /* 0x0000001b1a237210 */ /* 0x000fc60007ffe1ff */
[----:B------:R-:W-:Y:S01]  /*3140*/  IMAD R15, R25, -0x800000, R34 ;  /* 0xff800000190f7824 */ /* 0x000fe200078e0222 */
[----:B------:R-:W0:Y:S01]  /*3150*/  MUFU.RCP R27, R35 ;  /* 0x00000023001b7308 */ /* 0x000e220000001000 */
[----:B------:R-:W-:Y:S01]  /*3160*/  FADD.FTZ R26, -R35, -RZ ;  /* 0x800000ff231a7221 */ /* 0x000fe20000010100 */
[----:B------:R-:W-:-:S04]  /*3170*/  IADD3 R34, PT, PT, R25, 0x7f, -R16 ;  /* 0x0000007f19227810 */ /* 0x000fc80007ffe810 */
[----:B------:R-:W-:Y:S01]  /*3180*/  IADD3 R34, PT, PT, R34, R19, RZ ;  /* 0x0000001322227210 */ /* 0x000fe20007ffe0ff */
[----:B0-----:R-:W-:-:S04]  /*3190*/  FFMA R28, R27, R26, 1 ;  /* 0x3f8000001b1c7423 */ /* 0x001fc8000000001a */
[----:B------:R-:W-:-:S04]  /*31a0*/  FFMA R28, R27, R28, R27 ;  /* 0x0000001c1b1c7223 */ /* 0x000fc8000000001b */
[----:B------:R-:W-:-:S04]  /*31b0*/  FFMA R27, R15, R28, RZ ;  /* 0x0000001c0f1b7223 */ /* 0x000fc800000000ff */
[----:B------:R-:W-:-:S04]  /*31c0*/  FFMA R29, R26, R27, R15 ;  /* 0x0000001b1a1d7223 */ /* 0x000fc8000000000f */
[----:B------:R-:W-:-:S04]  /*31d0*/  FFMA R29, R28, R29, R27 ;  /* 0x0000001d1c1d7223 */ /* 0x000fc8000000001b */
[----:B------:R-:W-:-:S04]  /*31e0*/  FFMA R26, R26, R29, R15 ;  /* 0x0000001d1a1a7223 */ /* 0x000fc8000000000f */
[----:B------:R-:W-:-:S05]  /*31f0*/  FFMA R15, R28, R26, R29 ;  /* 0x0000001a1c0f7223 */ /* 0x000fca000000001d */
[----:B------:R-:W-:-:S04]  /*3200*/  SHF.R.U32.HI R16, RZ, 0x17, R15 ;  /* 0x00000017ff107819 */ /* 0x000fc8000001160f */
[----:B------:R-:W-:-:S04]  /*3210*/  LOP3.LUT R19, R16, 0xff, RZ, 0xc0, !PT ;  /* 0x000000ff10137812 */ /* 0x000fc800078ec0ff */
[----:B------:R-:W-:-:S04]  /*3220*/  IADD3 R16, PT, PT, R19, R34, RZ ;  /* 0x0000002213107210 */ /* 0x000fc80007ffe0ff */
[----:B------:R-:W-:-:S04]  /*3230*/  IADD3 R19, PT, PT, R16, -0x1, RZ ;  /* 0xffffffff10137810 */ /* 0x000fc80007ffe0ff */
[----:B------:R-:W-:-:S13]  /*3240*/  ISETP.GE.U32.AND P0, PT, R19, 0xfe, PT ;  /* 0x000000fe1300780c */ /* 0x000fda0003f06070 */
[----:B------:R-:W-:Y:S05]  /*3250*/  @!P0 BRA `(.L_x_117) ;  /* 0x0000000000808947 */ /* 0x000fea0003800000 */
[----:B------:R-:W-:-:S13]  /*3260*/  ISETP.GT.AND P0, PT, R16, 0xfe, PT ;  /* 0x000000fe1000780c */ /* 0x000fda0003f04270 */
[----:B------:R-:W-:Y:S05]  /*3270*/  @P0 BRA `(.L_x_118) ;  /* 0x00000000006c0947 */ /* 0x000fea0003800000 */
[----:B------:R-:W-:-:S13]  /*3280*/  ISETP.GE.AND P0, PT, R16, 0x1, PT ;  /* 0x000000011000780c */ /* 0x000fda0003f06270 */
[----:B------:R-:W-:Y:S05]  /*3290*/  @P0 BRA `(.L_x_119) ;  /* 0x0000000000740947 */ /* 0x000fea0003800000 */
[----:B------:R-:W-:Y:S02]  /*32a0*/  ISETP.GE.AND P0, PT, R16, -0x18, PT ;  /* 0xffffffe81000780c */ /* 0x000fe40003f06270 */
[----:B------:R-:W-:-:S11]  /*32b0*/  LOP3.LUT R15, R15, 0x80000000, RZ, 0xc0, !PT ;  /* 0x800000000f0f7812 */ /* 0x000fd600078ec0ff */
[----:B------:R-:W-:Y:S05]  /*32c0*/  @!P0 BRA `(.L_x_119) ;  /* 0x0000000000688947 */ /* 0x000fea0003800000 */
[CCC-:B------:R-:W-:Y:S01]  /*32d0*/  FFMA.RZ R19, R28.reuse, R26.reuse, R29.reuse ;  /* 0x0000001a1c137223 */ /* 0x1c0fe2000000c01d */
[CCC-:B------:R-:W-:Y:S01]  /*32e0*/  FFMA.RP R25, R28.reuse, R26.reuse, R29.reuse ;  /* 0x0000001a1c197223 */ /* 0x1c0fe2000000801d */
[----:B------:R-:W-:Y:S01]  /*32f0*/  FFMA.RM R28, R28, R26, R29 ;  /* 0x0000001a1c1c7223 */ /* 0x000fe2000000401d */
[C---:B------:R-:W-:Y:S02]  /*3300*/  IADD3 R26, PT, PT, R16.reuse, 0x20, RZ ;  /* 0x00000020101a7810 */ /* 0x040fe40007ffe0ff */
[----:B------:R-:W-:Y:S02]  /*3310*/  LOP3.LUT R19, R19, 0x7fffff, RZ, 0xc0, !PT ;  /* 0x007fffff13137812 */ /* 0x000fe400078ec0ff */
[C---:B------:R-:W-:Y:S02]  /*3320*/  ISETP.NE.AND P2, PT, R16.reuse, RZ, PT ;  /* 0x000000ff1000720c */ /* 0x040fe40003f45270 */
[----:B------:R-:W-:Y:S02]  /*3330*/  LOP3.LUT R19, R19, 0x800000, RZ, 0xfc, !PT ;  /* 0x0080000013137812 */ /* 0x000fe400078efcff */
[----:B------:R-:W-:-:S02]  /*3340*/  ISETP.NE.AND P1, PT, R16, RZ, PT ;  /* 0x000000ff1000720c */ /* 0x000fc40003f25270 */
[----:B------:R-:W-:Y:S02]  /*3350*/  IADD3 R16, PT, PT, -R16, RZ, RZ ;  /* 0x000000ff10107210 */ /* 0x000fe40007ffe1ff */
[----:B------:R-:W-:Y:S02]  /*3360*/  SHF.L.U32 R26, R19, R26, RZ ;  /* 0x0000001a131a7219 */ /* 0x000fe400000006ff */
[----:B------:R-:W-:Y:S02]  /*3370*/  FSETP.NEU.FTZ.AND P0, PT, R25, R28, PT ;  /* 0x0000001c1900720b */ /* 0x000fe40003f1d000 */
[----:B------:R-:W-:Y:S02]  /*3380*/  SEL R16, R16, RZ, P2 ;  /* 0x000000ff10107207 */ /* 0x000fe40001000000 */
[----:B------:R-:W-:Y:S02]  /*3390*/  ISETP.NE.AND P1, PT, R26, RZ, P1 ;  /* 0x000000ff1a00720c */ /* 0x000fe40000f25270 */
[----:B------:R-:W-:-:S02]  /*33a0*/  SHF.R.U32.HI R25, RZ, R16, R19 ;  /* 0x00000010ff197219 */ /* 0x000fc40000011613 */
[----:B------:R-:W-:Y:S02]  /*33b0*/  PLOP3.LUT P0, PT, P0, P1, PT, 0xf8, 0x8f ;  /* 0x00000000008f781c */ /* 0x000fe40000703f70 */
[----:B------:R-:W-:Y:S02]  /*33c0*/  SHF.R.U32.HI R19, RZ, 0x1, R25 ;  /* 0x00000001ff137819 */ /* 0x000fe40000011619 */
[----:B------:R-:W-:-:S04]  /*33d0*/  SEL R16, RZ, 0x1, !P0 ;  /* 0x00000001ff107807 */ /* 0x000fc80004000000 */
[----:B------:R-:W-:-:S04]  /*33e0*/  LOP3.LUT R16, R16, 0x1, R19, 0xf8, !PT ;  /* 0x0000000110107812 */ /* 0x000fc800078ef813 */
[----:B------:R-:W-:-:S04]  /*33f0*/  LOP3.LUT R16, R16, R25, RZ, 0xc0, !PT ;  /* 0x0000001910107212 */ /* 0x000fc800078ec0ff */
[----:B------:R-:W-:-:S04]  /*3400*/  IADD3 R16, PT, PT, R19, R16, RZ ;  /* 0x0000001013107210 */ /* 0x000fc80007ffe0ff */
[----:B------:R-:W-:Y:S01]  /*3410*/  LOP3.LUT R15, R16, R15, RZ, 0xfc, !PT ;  /* 0x0000000f100f7212 */ /* 0x000fe200078efcff */
[----:B------:R-:W-:Y:S06]  /*3420*/  BRA `(.L_x_119) ;  /* 0x0000000000107947 */ /* 0x000fec0003800000 */
.L_x_118:
[----:B------:R-:W-:-:S04]  /*3430*/  LOP3.LUT R15, R15, 0x80000000, RZ, 0xc0, !PT ;  /* 0x800000000f0f7812 */ /* 0x000fc800078ec0ff */
[----:B------:R-:W-:Y:S01]  /*3440*/  LOP3.LUT R15, R15, 0x7f800000, RZ, 0xfc, !PT ;  /* 0x7f8000000f0f7812 */ /* 0x000fe200078efcff */
[----:B------:R-:W-:Y:S06]  /*3450*/  BRA `(.L_x_119) ;  /* 0x0000000000047947 */ /* 0x000fec0003800000 */
.L_x_117:
[----:B------:R-:W-:-:S07]  /*3460*/  LEA R15, R34, R15, 0x17 ;  /* 0x0000000f220f7211 */ /* 0x000fce00078eb8ff */
.L_x_119:
[----:B------:R-:W-:Y:S05]  /*3470*/  BSYNC.RECONVERGENT B1 ;  /* 0x0000000000017941 */ /* 0x000fea0003800200 */
.L_x_116:
[----:B------:R-:W-:Y:S05]  /*3480*/  BRA `(.L_x_120) ;  /* 0x0000000000207947 */ /* 0x000fea0003800000 */
.L_x_115:
[----:B------:R-:W-:-:S04]  /*3490*/  LOP3.LUT R27, R27, 0x80000000, R34, 0x48, !PT ;  /* 0x800000001b1b7812 */ /* 0x000fc800078e4822 */
[----:B------:R-:W-:Y:S01]  /*34a0*/  LOP3.LUT R15, R27, 0x7f800000, RZ, 0xfc, !PT ;  /* 0x7f8000001b0f7812 */ /* 0x000fe200078efcff */
[----:B------:R-:W-:Y:S06]  /*34b0*/  BRA `(.L_x_120) ;  /* 0x0000000000147947 */ /* 0x000fec0003800000 */
.L_x_114:
[----:B------:R-:W-:Y:S01]  /*34c0*/  LOP3.LUT R15, R27, 0x80000000, R34, 0x48, !PT ;  /* 0x800000001b0f7812 */ /* 0x000fe200078e4822 */
[----:B------:R-:W-:Y:S06]  /*34d0*/  BRA `(.L_x_120) ;  /* 0x00000000000c7947 */ /* 0x000fec0003800000 */
.L_x_113:
[----:B------:R-:W0:Y:S01]  /*34e0*/  MUFU.RSQ R15, -QNAN ;  /* 0xffc00000000f7908 */ /* 0x000e220000001400 */
[----:B------:R-:W-:Y:S05]  /*34f0*/  BRA `(.L_x_120) ;  /* 0x0000000000047947 */ /* 0x000fea0003800000 */
.L_x_112:
[----:B------:R-:W-:-:S07]  /*3500*/  FADD.FTZ R15, R34, R27 ;  /* 0x0000001b220f7221 */ /* 0x000fce0000010000 */
.L_x_120:
[----:B------:R-:W-:Y:S05]  /*3510*/  BSYNC.RECONVERGENT B0 ;  /* 0x0000000000007941 */ /* 0x000fea0003800200 */
.L_x_110:
[----:B------:R-:W-:-:S04]  /*3520*/  HFMA2 R25, -RZ, RZ, 0, 0 ;  /* 0x00000000ff197431 */ /* 0x000fc800000001ff */
[----:B0-----:R-:W-:Y:S05]  /*3530*/  RET.REL.NODEC R24 `(_Z12cloth_kernelP6float4S0_S0_S0_jj6float3f) ;  /* 0xffffffc818b07950 */ /* 0x001fea0003c3ffff */
.L_x_121:
        /* <DEDUP_REMOVED lines=12> */
.L_x_123:


//--------------------- .nv.shared.reserved.0     --------------------------
	.section	.nv.shared.reserved.0,"aw",@nobits
	.weak		__nv_reservedSMEM_offset_0_alias
	.size		__nv_reservedSMEM_offset_0_alias, 0, 64
	.other		__nv_reservedSMEM_offset_0_alias,@"STO_CUDA_RESERVED_SHARED STV_DEFAULT"
__nv_reservedSMEM_offset_0_alias:
	.zero		0
	.zero		64


//--------------------- .nv.constant0._Z13cloth_normalsP6float4P6float3jj --------------------------
	.section	.nv.constant0._Z13cloth_normalsP6float4P6float3jj,"a",@progbits
	.sectionflags	@""
	.align	4
.nv.constant0._Z13cloth_normalsP6float4P6float3jj:
	.zero		920


//--------------------- .nv.constant0._Z12cloth_kernelP6float4S0_S0_S0_jj6float3f --------------------------
	.section	.nv.constant0._Z12cloth_kernelP6float4S0_S0_S0_jj6float3f,"a",@progbits
	.sectionflags	@""
	.align	4
.nv.constant0._Z12cloth_kernelP6float4S0_S0_S0_jj6float3f:
	.zero		952


//--------------------- SYMBOLS --------------------------

	.type		.nv.reservedSmem.offset0,@object
	.size		.nv.reservedSmem.offset0,0x4
